//
// Generated by NVIDIA NVVM Compiler
//
// Compiler Build ID: CL-36424714
// Cuda compilation tools, release 13.0, V13.0.88
// Based on NVVM 20.0.0
//

.version 9.0
.target sm_100
.address_size 64

	// .globl	_Z11gemmSoftmaxILi32EEvPKfS1_Pfiii
// _ZZ11gemmSoftmaxILi32EEvPKfS1_PfiiiE2sA has been demoted
// _ZZ11gemmSoftmaxILi32EEvPKfS1_PfiiiE2sB has been demoted
// _ZZ11gemmSoftmaxILi32EEvPKfS1_PfiiiE7row_max has been demoted
// _ZZ11gemmSoftmaxILi32EEvPKfS1_PfiiiE7row_sum has been demoted

.visible .entry _Z11gemmSoftmaxILi32EEvPKfS1_Pfiii(
	.param .u64 .ptr .align 1 _Z11gemmSoftmaxILi32EEvPKfS1_Pfiii_param_0,
	.param .u64 .ptr .align 1 _Z11gemmSoftmaxILi32EEvPKfS1_Pfiii_param_1,
	.param .u64 .ptr .align 1 _Z11gemmSoftmaxILi32EEvPKfS1_Pfiii_param_2,
	.param .u32 _Z11gemmSoftmaxILi32EEvPKfS1_Pfiii_param_3,
	.param .u32 _Z11gemmSoftmaxILi32EEvPKfS1_Pfiii_param_4,
	.param .u32 _Z11gemmSoftmaxILi32EEvPKfS1_Pfiii_param_5
)
{
	.reg .pred 	%p<34>;
	.reg .b32 	%r<69>;
	.reg .b32 	%f<155>;
	.reg .b64 	%rd<13>;
	// demoted variable
	.shared .align 4 .b8 _ZZ11gemmSoftmaxILi32EEvPKfS1_PfiiiE2sA[4096];
	// demoted variable
	.shared .align 4 .b8 _ZZ11gemmSoftmaxILi32EEvPKfS1_PfiiiE2sB[4096];
	// demoted variable
	.shared .align 4 .b8 _ZZ11gemmSoftmaxILi32EEvPKfS1_PfiiiE7row_max[128];
	// demoted variable
	.shared .align 4 .b8 _ZZ11gemmSoftmaxILi32EEvPKfS1_PfiiiE7row_sum[128];
	ld.param.u64 	%rd4, [_Z11gemmSoftmaxILi32EEvPKfS1_Pfiii_param_0];
	ld.param.u64 	%rd5, [_Z11gemmSoftmaxILi32EEvPKfS1_Pfiii_param_1];
	ld.param.u64 	%rd6, [_Z11gemmSoftmaxILi32EEvPKfS1_Pfiii_param_2];
	ld.param.u32 	%r25, [_Z11gemmSoftmaxILi32EEvPKfS1_Pfiii_param_3];
	ld.param.u32 	%r26, [_Z11gemmSoftmaxILi32EEvPKfS1_Pfiii_param_4];
	ld.param.u32 	%r27, [_Z11gemmSoftmaxILi32EEvPKfS1_Pfiii_param_5];
	mov.u32 	%r28, %ctaid.y;
	shl.b32 	%r29, %r28, 5;
	mov.u32 	%r1, %tid.y;
	add.s32 	%r2, %r29, %r1;
	mov.u32 	%r30, %ctaid.x;
	shl.b32 	%r3, %r30, 5;
	mov.u32 	%r4, %tid.x;
	add.s32 	%r5, %r3, %r4;
	setp.lt.s32 	%p3, %r27, 1;
	mov.f32 	%f151, 0f00000000;
	@%p3 bra 	$L__BB0_7;
	shl.b32 	%r32, %r1, 7;
	mov.u32 	%r33, _ZZ11gemmSoftmaxILi32EEvPKfS1_PfiiiE2sA;
	add.s32 	%r6, %r33, %r32;
	shl.b32 	%r34, %r4, 2;
	add.s32 	%r7, %r6, %r34;
	mov.u32 	%r35, _ZZ11gemmSoftmaxILi32EEvPKfS1_PfiiiE2sB;
	add.s32 	%r9, %r35, %r34;
	add.s32 	%r8, %r9, %r32;
	mad.lo.s32 	%r36, %r1, %r26, %r4;
	add.s32 	%r67, %r36, %r3;
	shl.b32 	%r11, %r26, 5;
	mad.lo.s32 	%r65, %r27, %r2, %r4;
	cvta.to.global.u64 	%rd1, %rd4;
	cvta.to.global.u64 	%rd2, %rd5;
	mov.f32 	%f151, 0f00000000;
	mov.b32 	%r68, 0;
	mov.u32 	%r64, %r4;
	mov.u32 	%r66, %r1;
$L__BB0_2:
	setp.ge.s32 	%p4, %r2, %r25;
	setp.ge.u32 	%p5, %r64, %r27;
	mov.f32 	%f149, 0f00000000;
	or.pred  	%p6, %p4, %p5;
	@%p6 bra 	$L__BB0_4;
	mul.wide.u32 	%rd7, %r65, 4;
	add.s64 	%rd8, %rd1, %rd7;
	ld.global.f32 	%f149, [%rd8];
$L__BB0_4:
	setp.ge.s32 	%p7, %r5, %r26;
	st.shared.f32 	[%r7], %f149;
	setp.ge.u32 	%p8, %r66, %r27;
	mov.f32 	%f150, 0f00000000;
	or.pred  	%p9, %p7, %p8;
	@%p9 bra 	$L__BB0_6;
	mul.wide.u32 	%rd9, %r67, 4;
	add.s64 	%rd10, %rd2, %rd9;
	ld.global.f32 	%f150, [%rd10];
$L__BB0_6:
	st.shared.f32 	[%r8], %f150;
	bar.sync 	0;
	ld.shared.f32 	%f18, [%r6];
	ld.shared.f32 	%f19, [%r9];
	fma.rn.f32 	%f20, %f18, %f19, %f151;
	ld.shared.f32 	%f21, [%r6+4];
	ld.shared.f32 	%f22, [%r9+128];
	fma.rn.f32 	%f23, %f21, %f22, %f20;
	ld.shared.f32 	%f24, [%r6+8];
	ld.shared.f32 	%f25, [%r9+256];
	fma.rn.f32 	%f26, %f24, %f25, %f23;
	ld.shared.f32 	%f27, [%r6+12];
	ld.shared.f32 	%f28, [%r9+384];
	fma.rn.f32 	%f29, %f27, %f28, %f26;
	ld.shared.f32 	%f30, [%r6+16];
	ld.shared.f32 	%f31, [%r9+512];
	fma.rn.f32 	%f32, %f30, %f31, %f29;
	ld.shared.f32 	%f33, [%r6+20];
	ld.shared.f32 	%f34, [%r9+640];
	fma.rn.f32 	%f35, %f33, %f34, %f32;
	ld.shared.f32 	%f36, [%r6+24];
	ld.shared.f32 	%f37, [%r9+768];
	fma.rn.f32 	%f38, %f36, %f37, %f35;
	ld.shared.f32 	%f39, [%r6+28];
	ld.shared.f32 	%f40, [%r9+896];
	fma.rn.f32 	%f41, %f39, %f40, %f38;
	ld.shared.f32 	%f42, [%r6+32];
	ld.shared.f32 	%f43, [%r9+1024];
	fma.rn.f32 	%f44, %f42, %f43, %f41;
	ld.shared.f32 	%f45, [%r6+36];
	ld.shared.f32 	%f46, [%r9+1152];
	fma.rn.f32 	%f47, %f45, %f46, %f44;
	ld.shared.f32 	%f48, [%r6+40];
	ld.shared.f32 	%f49, [%r9+1280];
	fma.rn.f32 	%f50, %f48, %f49, %f47;
	ld.shared.f32 	%f51, [%r6+44];
	ld.shared.f32 	%f52, [%r9+1408];
	fma.rn.f32 	%f53, %f51, %f52, %f50;
	ld.shared.f32 	%f54, [%r6+48];
	ld.shared.f32 	%f55, [%r9+1536];
	fma.rn.f32 	%f56, %f54, %f55, %f53;
	ld.shared.f32 	%f57, [%r6+52];
	ld.shared.f32 	%f58, [%r9+1664];
	fma.rn.f32 	%f59, %f57, %f58, %f56;
	ld.shared.f32 	%f60, [%r6+56];
	ld.shared.f32 	%f61, [%r9+1792];
	fma.rn.f32 	%f62, %f60, %f61, %f59;
	ld.shared.f32 	%f63, [%r6+60];
	ld.shared.f32 	%f64, [%r9+1920];
	fma.rn.f32 	%f65, %f63, %f64, %f62;
	ld.shared.f32 	%f66, [%r6+64];
	ld.shared.f32 	%f67, [%r9+2048];
	fma.rn.f32 	%f68, %f66, %f67, %f65;
	ld.shared.f32 	%f69, [%r6+68];
	ld.shared.f32 	%f70, [%r9+2176];
	fma.rn.f32 	%f71, %f69, %f70, %f68;
	ld.shared.f32 	%f72, [%r6+72];
	ld.shared.f32 	%f73, [%r9+2304];
	fma.rn.f32 	%f74, %f72, %f73, %f71;
	ld.shared.f32 	%f75, [%r6+76];
	ld.shared.f32 	%f76, [%r9+2432];
	fma.rn.f32 	%f77, %f75, %f76, %f74;
	ld.shared.f32 	%f78, [%r6+80];
	ld.shared.f32 	%f79, [%r9+2560];
	fma.rn.f32 	%f80, %f78, %f79, %f77;
	ld.shared.f32 	%f81, [%r6+84];
	ld.shared.f32 	%f82, [%r9+2688];
	fma.rn.f32 	%f83, %f81, %f82, %f80;
	ld.shared.f32 	%f84, [%r6+88];
	ld.shared.f32 	%f85, [%r9+2816];
	fma.rn.f32 	%f86, %f84, %f85, %f83;
	ld.shared.f32 	%f87, [%r6+92];
	ld.shared.f32 	%f88, [%r9+2944];
	fma.rn.f32 	%f89, %f87, %f88, %f86;
	ld.shared.f32 	%f90, [%r6+96];
	ld.shared.f32 	%f91, [%r9+3072];
	fma.rn.f32 	%f92, %f90, %f91, %f89;
	ld.shared.f32 	%f93, [%r6+100];
	ld.shared.f32 	%f94, [%r9+3200];
	fma.rn.f32 	%f95, %f93, %f94, %f92;
	ld.shared.f32 	%f96, [%r6+104];
	ld.shared.f32 	%f97, [%r9+3328];
	fma.rn.f32 	%f98, %f96, %f97, %f95;
	ld.shared.f32 	%f99, [%r6+108];
	ld.shared.f32 	%f100, [%r9+3456];
	fma.rn.f32 	%f101, %f99, %f100, %f98;
	ld.shared.f32 	%f102, [%r6+112];
	ld.shared.f32 	%f103, [%r9+3584];
	fma.rn.f32 	%f104, %f102, %f103, %f101;
	ld.shared.f32 	%f105, [%r6+116];
	ld.shared.f32 	%f106, [%r9+3712];
	fma.rn.f32 	%f107, %f105, %f106, %f104;
	ld.shared.f32 	%f108, [%r6+120];
	ld.shared.f32 	%f109, [%r9+3840];
	fma.rn.f32 	%f110, %f108, %f109, %f107;
	ld.shared.f32 	%f111, [%r6+124];
	ld.shared.f32 	%f112, [%r9+3968];
	fma.rn.f32 	%f151, %f111, %f112, %f110;
	bar.sync 	0;
	add.s32 	%r68, %r68, 32;
	add.s32 	%r67, %r67, %r11;
	add.s32 	%r66, %r66, 32;
	add.s32 	%r65, %r65, 32;
	add.s32 	%r64, %r64, 32;
	setp.lt.s32 	%p10, %r68, %r27;
	@%p10 bra 	$L__BB0_2;
$L__BB0_7:
	setp.lt.s32 	%p11, %r2, %r25;
	setp.lt.s32 	%p12, %r5, %r26;
	and.pred  	%p1, %p11, %p12;
	mad.lo.s32 	%r37, %r26, %r2, %r5;
	cvta.to.global.u64 	%rd11, %rd6;
	mul.wide.s32 	%rd12, %r37, 4;
	add.s64 	%rd3, %rd11, %rd12;
	mov.f32 	%f152, 0fFF800000;
	not.pred 	%p13, %p1;
	@%p13 bra 	$L__BB0_9;
	st.global.f32 	[%rd3], %f151;
	mov.f32 	%f152, %f151;
$L__BB0_9:
	setp.gt.u32 	%p15, %r4, 31;
	shl.b32 	%r38, %r1, 2;
	mov.u32 	%r39, _ZZ11gemmSoftmaxILi32EEvPKfS1_PfiiiE7row_max;
	add.s32 	%r23, %r39, %r38;
	mov.pred 	%p33, 0;
	@%p15 bra 	$L__BB0_12;
	mov.b32 	%r40, %f152;
	shfl.sync.down.b32	%r41|%p17, %r40, 16, 31, -1;
	mov.b32 	%f114, %r41;
	max.f32 	%f115, %f152, %f114;
	mov.b32 	%r42, %f115;
	shfl.sync.down.b32	%r43|%p18, %r42, 8, 31, -1;
	mov.b32 	%f116, %r43;
	max.f32 	%f117, %f115, %f116;
	mov.b32 	%r44, %f117;
	shfl.sync.down.b32	%r45|%p19, %r44, 4, 31, -1;
	mov.b32 	%f118, %r45;
	max.f32 	%f119, %f117, %f118;
	mov.b32 	%r46, %f119;
	shfl.sync.down.b32	%r47|%p20, %r46, 2, 31, -1;
	mov.b32 	%f120, %r47;
	max.f32 	%f121, %f119, %f120;
	mov.b32 	%r48, %f121;
	shfl.sync.down.b32	%r49|%p21, %r48, 1, 31, -1;
	mov.b32 	%f122, %r49;
	max.f32 	%f9, %f121, %f122;
	setp.ne.s32 	%p22, %r4, 0;
	@%p22 bra 	$L__BB0_12;
	st.shared.f32 	[%r23], %f9;
	mov.pred 	%p33, -1;
$L__BB0_12:
	bar.sync 	0;
	mov.f32 	%f153, 0f00000000;
	@%p13 bra 	$L__BB0_14;
	ld.shared.f32 	%f124, [%r23];
	sub.f32 	%f125, %f151, %f124;
	fma.rn.f32 	%f126, %f125, 0f3BBB989D, 0f3F000000;
	cvt.sat.f32.f32 	%f127, %f126;
	mov.f32 	%f128, 0f4B400001;
	mov.f32 	%f129, 0f437C0000;
	fma.rm.f32 	%f130, %f127, %f129, %f128;
	add.f32 	%f131, %f130, 0fCB40007F;
	neg.f32 	%f132, %f131;
	fma.rn.f32 	%f133, %f125, 0f3FB8AA3B, %f132;
	fma.rn.f32 	%f134, %f125, 0f32A57060, %f133;
	mov.b32 	%r50, %f130;
	shl.b32 	%r51, %r50, 23;
	mov.b32 	%f135, %r51;
	ex2.approx.ftz.f32 	%f136, %f134;
	mul.f32 	%f153, %f136, %f135;
$L__BB0_14:
	setp.gt.u32 	%p25, %r4, 31;
	mov.f32 	%f154, %f153;
	@%p25 bra 	$L__BB0_16;
	mov.b32 	%r52, %f153;
	shfl.sync.down.b32	%r53|%p26, %r52, 16, 31, -1;
	mov.b32 	%f137, %r53;
	add.f32 	%f138, %f153, %f137;
	mov.b32 	%r54, %f138;
	shfl.sync.down.b32	%r55|%p27, %r54, 8, 31, -1;
	mov.b32 	%f139, %r55;
	add.f32 	%f140, %f138, %f139;
	mov.b32 	%r56, %f140;
	shfl.sync.down.b32	%r57|%p28, %r56, 4, 31, -1;
	mov.b32 	%f141, %r57;
	add.f32 	%f142, %f140, %f141;
	mov.b32 	%r58, %f142;
	shfl.sync.down.b32	%r59|%p29, %r58, 2, 31, -1;
	mov.b32 	%f143, %r59;
	add.f32 	%f144, %f142, %f143;
	mov.b32 	%r60, %f144;
	shfl.sync.down.b32	%r61|%p30, %r60, 1, 31, -1;
	mov.b32 	%f145, %r61;
	add.f32 	%f154, %f144, %f145;
$L__BB0_16:
	shl.b32 	%r62, %r1, 2;
	mov.u32 	%r63, _ZZ11gemmSoftmaxILi32EEvPKfS1_PfiiiE7row_sum;
	add.s32 	%r24, %r63, %r62;
	not.pred 	%p31, %p33;
	@%p31 bra 	$L__BB0_18;
	st.shared.f32 	[%r24], %f154;
$L__BB0_18:
	bar.sync 	0;
	@%p13 bra 	$L__BB0_20;
	ld.shared.f32 	%f146, [%r24];
	div.rn.f32 	%f147, %f153, %f146;
	st.global.f32 	[%rd3], %f147;
$L__BB0_20:
	ret;

}


// ===== COMPILED SASS (sm_100) =====

	.target	sm_100

	.elftype	@"ET_EXEC"


//--------------------- .note.nv.tkinfo           --------------------------
	.section	.note.nv.tkinfo,"",@"SHT_NOTE"
	.sectionflags	@"SHF_NOTE_NV_TKINFO"
	.tkinfo
        /*0018*/ 	.word	0x00000002
        /*0030*/ 	.string	""
        /*0030*/ 	.string	"ptxas"
        /*0030*/ 	.string	"Cuda compilation tools, release 13.0, V13.0.88"
        /*0030*/ 	.string	"Build cuda_13.0.r13.0/compiler.36424714_0"
        /*0030*/ 	.string	"-arch sm_100 -m 64 "



//--------------------- .note.nv.cuinfo           --------------------------
	.section	.note.nv.cuinfo,"",@"SHT_NOTE"
	.sectionflags	@"SHF_NOTE_NV_CUINFO"
        /*0018*/ 	.short	0x0002
        /*001a*/ 	.short	0x0064
        /*001c*/ 	.short	0x0082
	.zero		2


//--------------------- .nv.info                  --------------------------
	.section	.nv.info,"",@"SHT_CUDA_INFO"
	.align	4


	//----- nvinfo : EIATTR_REGCOUNT
	.align		4
        /*0000*/ 	.byte	0x04, 0x2f
        /*0002*/ 	.short	(.L_1 - .L_0)
	.align		4
.L_0:
        /*0004*/ 	.word	index@(_Z11gemmSoftmaxILi32EEvPKfS1_Pfiii)
        /*0008*/ 	.word	0x00000020


	//----- nvinfo : EIATTR_FRAME_SIZE
	.align		4
.L_1:
        /*000c*/ 	.byte	0x04, 0x11
        /*000e*/ 	.short	(.L_3 - .L_2)
	.align		4
.L_2:
        /*0010*/ 	.word	index@($__internal_0_$__cuda_sm3x_div_rn_noftz_f32_slowpath)
        /*0014*/ 	.word	0x00000000


	//----- nvinfo : EIATTR_FRAME_SIZE
	.align		4
.L_3:
        /*0018*/ 	.byte	0x04, 0x11
        /*001a*/ 	.short	(.L_5 - .L_4)
	.align		4
.L_4:
        /*001c*/ 	.word	index@(_Z11gemmSoftmaxILi32EEvPKfS1_Pfiii)
        /*0020*/ 	.word	0x00000000


	//----- nvinfo : EIATTR_MIN_STACK_SIZE
	.align		4
.L_5:
        /*0024*/ 	.byte	0x04, 0x12
        /*0026*/ 	.short	(.L_7 - .L_6)
	.align		4
.L_6:
        /*0028*/ 	.word	index@(_Z11gemmSoftmaxILi32EEvPKfS1_Pfiii)
        /*002c*/ 	.word	0x00000000
.L_7:


//--------------------- .nv.compat                --------------------------
	.section	.nv.compat,"",@"SHT_CUDA_COMPAT_INFO"
	.align	4
        /*0000*/ 	.byte	0x02, 0x09, 0x00, 0x00, 0x02, 0x02, 0x01, 0x00, 0x02, 0x05, 0x05, 0x00, 0x03, 0x07, 0x01, 0x01
        /*0010*/ 	.byte	0x02, 0x03, 0x00, 0x00, 0x02, 0x06, 0x01, 0x00, 0x04, 0x0b, 0x08, 0x00, 0x01, 0x00, 0x00, 0x00
        /*0020*/ 	.byte	0x00, 0x00, 0x00, 0x00


//--------------------- .nv.info._Z11gemmSoftmaxILi32EEvPKfS1_Pfiii --------------------------
	.section	.nv.info._Z11gemmSoftmaxILi32EEvPKfS1_Pfiii,"",@"SHT_CUDA_INFO"
	.sectionflags	@""
	.align	4


	//----- nvinfo : EIATTR_CUDA_API_VERSION
	.align		4
        /*0000*/ 	.byte	0x04, 0x37
        /*0002*/ 	.short	(.L_9 - .L_8)
.L_8:
        /*0004*/ 	.word	0x00000082


	//----- nvinfo : EIATTR_KPARAM_INFO
	.align		4
.L_9:
        /*0008*/ 	.byte	0x04, 0x17
        /*000a*/ 	.short	(.L_11 - .L_10)
.L_10:
        /*000c*/ 	.word	0x00000000
        /*0010*/ 	.short	0x0005
        /*0012*/ 	.short	0x0020
        /*0014*/ 	.byte	0x00, 0xf0, 0x11, 0x00


	//----- nvinfo : EIATTR_KPARAM_INFO
	.align		4
.L_11:
        /*0018*/ 	.byte	0x04, 0x17
        /*001a*/ 	.short	(.L_13 - .L_12)
.L_12:
        /*001c*/ 	.word	0x00000000
        /*0020*/ 	.short	0x0004
        /*0022*/ 	.short	0x001c
        /*0024*/ 	.byte	0x00, 0xf0, 0x11, 0x00


	//----- nvinfo : EIATTR_KPARAM_INFO
	.align		4
.L_13:
        /*0028*/ 	.byte	0x04, 0x17
        /*002a*/ 	.short	(.L_15 - .L_14)
.L_14:
        /*002c*/ 	.word	0x00000000
        /*0030*/ 	.short	0x0003
        /*0032*/ 	.short	0x0018
        /*0034*/ 	.byte	0x00, 0xf0, 0x11, 0x00


	//----- nvinfo : EIATTR_KPARAM_INFO
	.align		4
.L_15:
        /*0038*/ 	.byte	0x04, 0x17
        /*003a*/ 	.short	(.L_17 - .L_16)
.L_16:
        /*003c*/ 	.word	0x00000000
        /*0040*/ 	.short	0x0002
        /*0042*/ 	.short	0x0010
        /*0044*/ 	.byte	0x00, 0xf5, 0x21, 0x00


	//----- nvinfo : EIATTR_KPARAM_INFO
	.align		4
.L_17:
        /*0048*/ 	.byte	0x04, 0x17
        /*004a*/ 	.short	(.L_19 - .L_18)
.L_18:
        /*004c*/ 	.word	0x00000000
        /*0050*/ 	.short	0x0001
        /*0052*/ 	.short	0x0008
        /*0054*/ 	.byte	0x00, 0xf5, 0x21, 0x00


	//----- nvinfo : EIATTR_KPARAM_INFO
	.align		4
.L_19:
        /*0058*/ 	.byte	0x04, 0x17
        /*005a*/ 	.short	(.L_21 - .L_20)
.L_20:
        /*005c*/ 	.word	0x00000000
        /*0060*/ 	.short	0x0000
        /*0062*/ 	.short	0x0000
        /*0064*/ 	.byte	0x00, 0xf5, 0x21, 0x00


	//----- nvinfo : EIATTR_SPARSE_MMA_MASK
	.align		4
.L_21:
        /*0068*/ 	.byte	0x03, 0x50
        /*006a*/ 	.short	0x0000


	//----- nvinfo : EIATTR_MAXREG_COUNT
	.align		4
        /*006c*/ 	.byte	0x03, 0x1b
        /*006e*/ 	.short	0x00ff


	//----- nvinfo : EIATTR_NUM_BARRIERS
	.align		4
        /*0070*/ 	.byte	0x02, 0x4c
        /*0072*/ 	.byte	0x01
	.zero		1


	//----- nvinfo : EIATTR_MERCURY_ISA_VERSION
	.align		4
        /*0074*/ 	.byte	0x03, 0x5f
        /*0076*/ 	.short	0x0101


	//----- nvinfo : EIATTR_COOP_GROUP_MASK_REGIDS
	.align		4
        /*0078*/ 	.byte	0x04, 0x29
        /*007a*/ 	.short	(.L_23 - .L_22)


	//   ....[0]....
.L_22:
        /*007c*/ 	.word	0xffffffff


	//   ....[1]....
        /*0080*/ 	.word	0xffffffff


	//   ....[2]....
        /*0084*/ 	.word	0xffffffff


	//   ....[3]....
        /*0088*/ 	.word	0xffffffff


	//   ....[4]....
        /*008c*/ 	.word	0xffffffff


	//   ....[5]....
        /*0090*/ 	.word	0xffffffff


	//   ....[6]....
        /*0094*/ 	.word	0xffffffff


	//   ....[7]....
        /*0098*/ 	.word	0xffffffff


	//   ....[8]....
        /*009c*/ 	.word	0xffffffff


	//   ....[9]....
        /*00a0*/ 	.word	0xffffffff


	//   ....[10]....
        /*00a4*/ 	.word	0x0500000a


	//   ....[11]....
        /*00a8*/ 	.word	0x0500000a


	//   ....[12]....
        /*00ac*/ 	.word	0x0500000a


	//   ....[13]....
        /*00b0*/ 	.word	0x0500000a


	//   ....[14]....
        /*00b4*/ 	.word	0x0500000a


	//   ....[15]....
        /*00b8*/ 	.word	0x0500000a


	//   ....[16]....
        /*00bc*/ 	.word	0x0500000a


	//   ....[17]....
        /*00c0*/ 	.word	0x0500000a


	//   ....[18]....
        /*00c4*/ 	.word	0x0500000a


	//   ....[19]....
        /*00c8*/ 	.word	0x0500000a


	//----- nvinfo : EIATTR_COOP_GROUP_INSTR_OFFSETS
	.align		4
.L_23:
        /*00cc*/ 	.byte	0x04, 0x28
        /*00ce*/ 	.short	(.L_25 - .L_24)


	//   ....[0]....
.L_24:
        /*00d0*/ 	.word	0x00000920


	//   ....[1]....
        /*00d4*/ 	.word	0x00000940


	//   ....[2]....
        /*00d8*/ 	.word	0x00000960


	//   ....[3]....
        /*00dc*/ 	.word	0x00000980


	//   ....[4]....
        /*00e0*/ 	.word	0x000009a0


	//   ....[5]....
        /*00e4*/ 	.word	0x00000b60


	//   ....[6]....
        /*00e8*/ 	.word	0x00000b80


	//   ....[7]....
        /*00ec*/ 	.word	0x00000ba0


	//   ....[8]....
        /*00f0*/ 	.word	0x00000bc0


	//   ....[9]....
        /*00f4*/ 	.word	0x00000be0


	//   ....[10]....
        /*00f8*/ 	.word	0x00000de0


	//   ....[11]....
        /*00fc*/ 	.word	0x00000e50


	//   ....[12]....
        /*0100*/ 	.word	0x00000ec0


	//   ....[13]....
        /*0104*/ 	.word	0x00000f30


	//   ....[14]....
        /*0108*/ 	.word	0x00000fa0


	//   ....[15]....
        /*010c*/ 	.word	0x00001030


	//   ....[16]....
        /*0110*/ 	.word	0x000010a0


	//   ....[17]....
        /*0114*/ 	.word	0x00001110


	//   ....[18]....
        /*0118*/ 	.word	0x00001180


	//   ....[19]....
        /*011c*/ 	.word	0x000011f0


	//----- nvinfo : EIATTR_VRC_CTA_INIT_COUNT
	.align		4
.L_25:
        /*0120*/ 	.byte	0x02, 0x4a
	.zero		1
	.zero		1


	//----- nvinfo : EIATTR_EXIT_INSTR_OFFSETS
	.align		4
        /*0124*/ 	.byte	0x04, 0x1c
        /*0126*/ 	.short	(.L_27 - .L_26)


	//   ....[0]....
.L_26:
        /*0128*/ 	.word	0x00000c70


	//   ....[1]....
        /*012c*/ 	.word	0x00000d80


	//----- nvinfo : EIATTR_CRS_STACK_SIZE
	.align		4
.L_27:
        /*0130*/ 	.byte	0x04, 0x1e
        /*0132*/ 	.short	(.L_29 - .L_28)
.L_28:
        /*0134*/ 	.word	0x00000000


	//----- nvinfo : EIATTR_CBANK_PARAM_SIZE
	.align		4
.L_29:
        /*0138*/ 	.byte	0x03, 0x19
        /*013a*/ 	.short	0x0024


	//----- nvinfo : EIATTR_PARAM_CBANK
	.align		4
        /*013c*/ 	.byte	0x04, 0x0a
        /*013e*/ 	.short	(.L_31 - .L_30)
	.align		4
.L_30:
        /*0140*/ 	.word	index@(.nv.constant0._Z11gemmSoftmaxILi32EEvPKfS1_Pfiii)
        /*0144*/ 	.short	0x0380
        /*0146*/ 	.short	0x0024


	//----- nvinfo : EIATTR_SW_WAR
	.align		4
.L_31:
        /*0148*/ 	.byte	0x04, 0x36
        /*014a*/ 	.short	(.L_33 - .L_32)
.L_32:
        /*014c*/ 	.word	0x00000008
.L_33:


//--------------------- .nv.callgraph             --------------------------
	.section	.nv.callgraph,"",@"SHT_CUDA_CALLGRAPH"
	.align	4
	.sectionentsize	8
	.align		4
        /*0000*/ 	.word	0x00000000
	.align		4
        /*0004*/ 	.word	0xffffffff
	.align		4
        /*0008*/ 	.word	0x00000000
	.align		4
        /*000c*/ 	.word	0xfffffffe
	.align		4
        /*0010*/ 	.word	0x00000000
	.align		4
        /*0014*/ 	.word	0xfffffffd
	.align		4
        /*0018*/ 	.word	0x00000000
	.align		4
        /*001c*/ 	.word	0xfffffffc


//--------------------- .text._Z11gemmSoftmaxILi32EEvPKfS1_Pfiii --------------------------
	.section	.text._Z11gemmSoftmaxILi32EEvPKfS1_Pfiii,"ax",@progbits
	.align	128
        .global         _Z11gemmSoftmaxILi32EEvPKfS1_Pfiii
        .type           _Z11gemmSoftmaxILi32EEvPKfS1_Pfiii,@function
        .size           _Z11gemmSoftmaxILi32EEvPKfS1_Pfiii,(.L_x_35 - _Z11gemmSoftmaxILi32EEvPKfS1_Pfiii)
        .other          _Z11gemmSoftmaxILi32EEvPKfS1_Pfiii,@"STO_CUDA_ENTRY STV_DEFAULT"
_Z11gemmSoftmaxILi32EEvPKfS1_Pfiii:
.text._Z11gemmSoftmaxILi32EEvPKfS1_Pfiii:
[----:B------:R-:W-:Y:S01]  /*0000*/  LDC R1, c[0x0][0x37c] ;  /* 0x0000df00ff017b82 */ /* 0x000fe20000000800 */
[----:B------:R-:W0:Y:S01]  /*0010*/  S2R R2, SR_CTAID.X ;  /* 0x0000000000027919 */ /* 0x000e220000002500 */
[----:B------:R-:W1:Y:S06]  /*0020*/  LDCU UR7, c[0x0][0x3a0] ;  /* 0x00007400ff0777ac */ /* 0x000e6c0008000800 */
[----:B------:R-:W2:Y:S01]  /*0030*/  LDC.64 R22, c[0x0][0x390] ;  /* 0x0000e400ff167b82 */ /* 0x000ea20000000a00 */
[----:B------:R-:W-:Y:S01]  /*0040*/  HFMA2 R25, -RZ, RZ, 0, 0 ;  /* 0x00000000ff197431 */ /* 0x000fe200000001ff */
[----:B------:R-:W0:Y:S01]  /*0050*/  S2R R0, SR_TID.X ;  /* 0x0000000000007919 */ /* 0x000e220000002100 */
[----:B------:R-:W3:Y:S01]  /*0060*/  LDCU.64 UR4, c[0x0][0x398] ;  /* 0x00007300ff0477ac */ /* 0x000ee20008000a00 */
[----:B------:R-:W4:Y:S01]  /*0070*/  S2R R20, SR_CTAID.Y ;  /* 0x0000000000147919 */ /* 0x000f220000002600 */
[----:B------:R-:W0:Y:S03]  /*0080*/  LDCU.64 UR8, c[0x0][0x358] ;  /* 0x00006b00ff0877ac */ /* 0x000e260008000a00 */
[----:B------:R-:W0:Y:S01]  /*0090*/  S2UR UR13, SR_CgaCtaId ;  /* 0x00000000000d79c3 */ /* 0x000e220000008800 */
[----:B------:R-:W4:Y:S01]  /*00a0*/  S2R R3, SR_TID.Y ;  /* 0x0000000000037919 */ /* 0x000f220000002200 */
[----:B-1----:R-:W-:Y:S01]  /*00b0*/  UISETP.GE.AND UP0, UPT, UR7, 0x1, UPT ;  /* 0x000000010700788c */ /* 0x002fe2000bf06270 */
[----:B0-----:R-:W-:-:S04]  /*00c0*/  LEA R21, R2, R0, 0x5 ;  /* 0x0000000002157211 */ /* 0x001fc800078e28ff */
[----:B---3--:R-:W-:Y:S01]  /*00d0*/  ISETP.GE.AND P0, PT, R21, UR5, PT ;  /* 0x0000000515007c0c */ /* 0x008fe2000bf06270 */
[----:B----4-:R-:W-:-:S04]  /*00e0*/  IMAD R20, R20, 0x20, R3 ;  /* 0x0000002014147824 */ /* 0x010fc800078e0203 */
[C---:B------:R-:W-:Y:S01]  /*00f0*/  IMAD R5, R20.reuse, UR5, R21 ;  /* 0x0000000514057c24 */ /* 0x040fe2000f8e0215 */
[----:B------:R-:W-:-:S03]  /*0100*/  ISETP.LT.AND P0, PT, R20, UR4, !P0 ;  /* 0x0000000414007c0c */ /* 0x000fc6000c701270 */
[----:B--2---:R-:W-:Y:S01]  /*0110*/  IMAD.WIDE R22, R5, 0x4, R22 ;  /* 0x0000000405167825 */ /* 0x004fe200078e0216 */
[----:B------:R-:W-:Y:S09]  /*0120*/  BRA.U !UP0, `(.L_x_0) ;  /* 0x0000000508cc7547 */ /* 0x000ff2000b800000 */
[----:B------:R-:W0:Y:S01]  /*0130*/  S2UR UR6, SR_CgaCtaId ;  /* 0x00000000000679c3 */ /* 0x000e220000008800 */
[----:B------:R-:W1:Y:S01]  /*0140*/  LDCU UR10, c[0x0][0x39c] ;  /* 0x00007380ff0a77ac */ /* 0x000e620008000800 */
[--C-:B------:R-:W-:Y:S01]  /*0150*/  IMAD R6, R20, UR7, R0.reuse ;  /* 0x0000000714067c24 */ /* 0x100fe2000f8e0200 */
[----:B------:R-:W-:Y:S01]  /*0160*/  MOV R25, RZ ;  /* 0x000000ff00197202 */ /* 0x000fe20000000f00 */
[--C-:B------:R-:W-:Y:S01]  /*0170*/  IMAD.MOV.U32 R5, RZ, RZ, R0.reuse ;  /* 0x000000ffff057224 */ /* 0x100fe200078e0000 */
[----:B------:R-:W-:Y:S01]  /*0180*/  UMOV UR4, 0x400 ;  /* 0x0000040000047882 */ /* 0x000fe20000000000 */
[----:B------:R-:W2:Y:S02]  /*0190*/  LDCU UR12, c[0x0][0x3a0] ;  /* 0x00007400ff0c77ac */ /* 0x000ea40008000800 */
[----:B------:R-:W3:Y:S01]  /*01a0*/  LDC R4, c[0x0][0x39c] ;  /* 0x0000e700ff047b82 */ /* 0x000ee20000000800 */
[----:B------:R-:W-:Y:S01]  /*01b0*/  UIADD3 UR5, UPT, UPT, UR4, 0x1000, URZ ;  /* 0x0000100004057890 */ /* 0x000fe2000fffe0ff */
[----:B------:R-:W4:Y:S01]  /*01c0*/  LDCU UR11, c[0x0][0x398] ;  /* 0x00007300ff0b77ac */ /* 0x000f220008000800 */
[----:B-1----:R-:W-:-:S04]  /*01d0*/  IMAD R7, R3, UR10, R0 ;  /* 0x0000000a03077c24 */ /* 0x002fc8000f8e0200 */
[----:B------:R-:W-:Y:S01]  /*01e0*/  IMAD R7, R2, 0x20, R7 ;  /* 0x0000002002077824 */ /* 0x000fe200078e0207 */
[----:B0-----:R-:W-:Y:S01]  /*01f0*/  ULEA UR4, UR6, UR4, 0x18 ;  /* 0x0000000406047291 */ /* 0x001fe2000f8ec0ff */
[----:B------:R-:W-:Y:S01]  /*0200*/  MOV R2, R3 ;  /* 0x0000000300027202 */ /* 0x000fe20000000f00 */
[----:B------:R-:W-:-:S04]  /*0210*/  ULEA UR5, UR6, UR5, 0x18 ;  /* 0x0000000506057291 */ /* 0x000fc8000f8ec0ff */
[----:B------:R-:W-:Y:S01]  /*0220*/  LEA R19, R3, UR4, 0x7 ;  /* 0x0000000403137c11 */ /* 0x000fe2000f8e38ff */
[----:B------:R-:W-:Y:S01]  /*0230*/  UMOV UR4, URZ ;  /* 0x000000ff00047c82 */ /* 0x000fe20008000000 */
[----:B------:R-:W-:-:S03]  /*0240*/  LEA R18, R0, UR5, 0x2 ;  /* 0x0000000500127c11 */ /* 0x000fc6000f8e10ff */
[----:B------:R-:W-:Y:S01]  /*0250*/  IMAD R17, R0, 0x4, R19 ;  /* 0x0000000400117824 */ /* 0x000fe200078e0213 */
[----:B--2-4-:R-:W-:-:S07]  /*0260*/  LEA R16, R3, R18, 0x7 ;  /* 0x0000001203107211 */ /* 0x014fce00078e38ff */
.L_x_1:
[----:B------:R-:W-:Y:S01]  /*0270*/  ISETP.GE.U32.AND P1, PT, R5, UR12, PT ;  /* 0x0000000c05007c0c */ /* 0x000fe2000bf26070 */
[----:B------:R-:W-:Y:S01]  /*0280*/  IMAD.MOV.U32 R24, RZ, RZ, RZ ;  /* 0x000000ffff187224 */ /* 0x000fe200078e00ff */
[----:B------:R-:W-:Y:S02]  /*0290*/  ISETP.GE.U32.AND P2, PT, R2, UR12, PT ;  /* 0x0000000c02007c0c */ /* 0x000fe4000bf46070 */
[----:B------:R-:W-:Y:S02]  /*02a0*/  ISETP.GE.OR P1, PT, R20, UR11, P1 ;  /* 0x0000000b14007c0c */ /* 0x000fe40008f26670 */
[----:B---3--:R-:W-:Y:S02]  /*02b0*/  ISETP.GE.OR P2, PT, R21, R4, P2 ;  /* 0x000000041500720c */ /* 0x008fe40001746670 */
[----:B------:R-:W-:-:S09]  /*02c0*/  MOV R29, RZ ;  /* 0x000000ff001d7202 */ /* 0x000fd20000000f00 */
[----:B------:R-:W0:Y:S08]  /*02d0*/  @!P1 LDC.64 R10, c[0x0][0x380] ;  /* 0x0000e000ff0a9b82 */ /* 0x000e300000000a00 */
[----:B------:R-:W1:Y:S01]  /*02e0*/  @!P2 LDC.64 R8, c[0x0][0x388] ;  /* 0x0000e200ff08ab82 */ /* 0x000e620000000a00 */
[----:B0-----:R-:W-:-:S05]  /*02f0*/  @!P1 IMAD.WIDE.U32 R10, R6, 0x4, R10 ;  /* 0x00000004060a9825 */ /* 0x001fca00078e000a */
[----:B------:R-:W2:Y:S01]  /*0300*/  @!P1 LDG.E R24, desc[UR8][R10.64] ;  /* 0x000000080a189981 */ /* 0x000ea2000c1e1900 */
[----:B-1----:R-:W-:-:S05]  /*0310*/  @!P2 IMAD.WIDE.U32 R8, R7, 0x4, R8 ;  /* 0x000000040708a825 */ /* 0x002fca00078e0008 */
[----:B------:R-:W3:Y:S04]  /*0320*/  @!P2 LDG.E R29, desc[UR8][R8.64] ;  /* 0x00000008081da981 */ /* 0x000ee8000c1e1900 */
[----:B--2---:R-:W-:Y:S04]  /*0330*/  STS [R17], R24 ;  /* 0x0000001811007388 */ /* 0x004fe80000000800 */
[----:B---3--:R-:W-:Y:S01]  /*0340*/  STS [R16], R29 ;  /* 0x0000001d10007388 */ /* 0x008fe20000000800 */
[----:B------:R-:W-:Y:S06]  /*0350*/  BAR.SYNC.DEFER_BLOCKING 0x0 ;  /* 0x0000000000007b1d */ /* 0x000fec0000010000 */
[----:B------:R-:W-:Y:S04]  /*0360*/  LDS R26, [R18] ;  /* 0x00000000121a7984 */ /* 0x000fe80000000800 */
[----:B------:R-:W0:Y:S04]  /*0370*/  LDS.128 R12, [R19] ;  /* 0x00000000130c7984 */ /* 0x000e280000000c00 */
[----:B------:R-:W1:Y:S04]  /*0380*/  LDS R28, [R18+0x80] ;  /* 0x00008000121c7984 */ /* 0x000e680000000800 */
[----:B------:R-:W2:Y:S04]  /*0390*/  LDS R27, [R18+0x100] ;  /* 0x00010000121b7984 */ /* 0x000ea80000000800 */
[----:B------:R-:W-:Y:S04]  /*03a0*/  LDS.128 R8, [R19+0x10] ;  /* 0x0000100013087984 */ /* 0x000fe80000000c00 */
[----:B------:R-:W-:Y:S01]  /*03b0*/  LDS R24, [R18+0x280] ;  /* 0x0002800012187984 */ /* 0x000fe20000000800 */
[----:B0-----:R-:W-:-:S03]  /*03c0*/  FFMA R26, R12, R26, R25 ;  /* 0x0000001a0c1a7223 */ /* 0x001fc60000000019 */
[----:B------:R-:W0:Y:S01]  /*03d0*/  LDS R12, [R18+0x180] ;  /* 0x00018000120c7984 */ /* 0x000e220000000800 */
[----:B-1----:R-:W-:-:S03]  /*03e0*/  FFMA R26, R28, R13, R26 ;  /* 0x0000000d1c1a7223 */ /* 0x002fc6000000001a */
[----:B------:R-:W1:Y:S01]  /*03f0*/  LDS R13, [R18+0x200] ;  /* 0x00020000120d7984 */ /* 0x000e620000000800 */
[----:B--2---:R-:W-:-:S03]  /*0400*/  FFMA R27, R27, R14, R26 ;  /* 0x0000000e1b1b7223 */ /* 0x004fc6000000001a */
[----:B------:R-:W2:Y:S01]  /*0410*/  LDS R25, [R18+0x300] ;  /* 0x0003000012197984 */ /* 0x000ea20000000800 */
[----:B0-----:R-:W-:-:S03]  /*0420*/  FFMA R15, R12, R15, R27 ;  /* 0x0000000f0c0f7223 */ /* 0x001fc6000000001b */
[----:B------:R-:W-:Y:S01]  /*0430*/  LDS R27, [R18+0x400] ;  /* 0x00040000121b7984 */ /* 0x000fe20000000800 */
[----:B-1----:R-:W-:-:S03]  /*0440*/  FFMA R13, R8, R13, R15 ;  /* 0x0000000d080d7223 */ /* 0x002fc6000000000f */
[----:B------:R-:W0:Y:S01]  /*0450*/  LDS R8, [R18+0x380] ;  /* 0x0003800012087984 */ /* 0x000e220000000800 */
[----:B------:R-:W-:-:S03]  /*0460*/  FFMA R26, R24, R9, R13 ;  /* 0x00000009181a7223 */ /* 0x000fc6000000000d */
[----:B------:R-:W1:Y:S04]  /*0470*/  LDS.128 R12, [R19+0x20] ;  /* 0x00002000130c7984 */ /* 0x000e680000000c00 */
[----:B------:R-:W3:Y:S01]  /*0480*/  LDS R24, [R18+0x480] ;  /* 0x0004800012187984 */ /* 0x000ee20000000800 */
[----:B--2---:R-:W-:-:S03]  /*0490*/  FFMA R9, R25, R10, R26 ;  /* 0x0000000a19097223 */ /* 0x004fc6000000001a */
[----:B------:R-:W2:Y:S01]  /*04a0*/  LDS R25, [R18+0x500] ;  /* 0x0005000012197984 */ /* 0x000ea20000000800 */
[----:B0-----:R-:W-:-:S04]  /*04b0*/  FFMA R9, R8, R11, R9 ;  /* 0x0000000b08097223 */ /* 0x001fc80000000009 */
[----:B-1----:R-:W-:Y:S02]  /*04c0*/  FFMA R9, R12, R27, R9 ;  /* 0x0000001b0c097223 */ /* 0x002fe40000000009 */
[----:B------:R-:W0:Y:S02]  /*04d0*/  LDS R12, [R18+0x580] ;  /* 0x00058000120c7984 */ /* 0x000e240000000800 */
[----:B---3--:R-:W-:Y:S02]  /*04e0*/  FFMA R26, R24, R13, R9 ;  /* 0x0000000d181a7223 */ /* 0x008fe40000000009 */
[----:B------:R-:W-:Y:S04]  /*04f0*/  LDS R27, [R18+0x600] ;  /* 0x00060000121b7984 */ /* 0x000fe80000000800 */
        /* <DEDUP_REMOVED lines=36> */
[----:B------:R-:W1:Y:S01]  /*0740*/  LDS.128 R8, [R19+0x70] ;  /* 0x0000700013087984 */ /* 0x000e620000000c00 */
[----:B--2---:R-:W-:-:S03]  /*0750*/  FFMA R25, R25, R14, R24 ;  /* 0x0000000e19197223 */ /* 0x004fc60000000018 */
[----:B------:R-:W2:Y:S04]  /*0760*/  LDS R27, [R18+0xe80] ;  /* 0x000e8000121b7984 */ /* 0x000ea80000000800 */
[----:B------:R-:W3:Y:S04]  /*0770*/  LDS R24, [R18+0xf00] ;  /* 0x000f000012187984 */ /* 0x000ee80000000800 */
[----:B------:R-:W4:Y:S01]  /*0780*/  LDS R14, [R18+0xf80] ;  /* 0x000f8000120e7984 */ /* 0x000f220000000800 */
[----:B------:R-:W-:-:S04]  /*0790*/  UIADD3 UR4, UPT, UPT, UR4, 0x20, URZ ;  /* 0x0000002004047890 */ /* 0x000fc8000fffe0ff */
[----:B------:R-:W-:Y:S01]  /*07a0*/  UISETP.GE.AND UP0, UPT, UR4, UR12, UPT ;  /* 0x0000000c0400728c */ /* 0x000fe2000bf06270 */
[----:B0-----:R-:W-:-:S04]  /*07b0*/  FFMA R15, R12, R15, R25 ;  /* 0x0000000f0c0f7223 */ /* 0x001fc80000000019 */
[----:B-1----:R-:W-:-:S04]  /*07c0*/  FFMA R8, R8, R13, R15 ;  /* 0x0000000d08087223 */ /* 0x002fc8000000000f */
[----:B--2---:R-:W-:-:S04]  /*07d0*/  FFMA R9, R27, R9, R8 ;  /* 0x000000091b097223 */ /* 0x004fc80000000008 */
[----:B---3--:R-:W-:Y:S01]  /*07e0*/  FFMA R9, R24, R10, R9 ;  /* 0x0000000a18097223 */ /* 0x008fe20000000009 */
[----:B------:R-:W-:Y:S01]  /*07f0*/  VIADD R2, R2, 0x20 ;  /* 0x0000002002027836 */ /* 0x000fe20000000000 */
[----:B------:R-:W-:Y:S01]  /*0800*/  IADD3 R5, PT, PT, R5, 0x20, RZ ;  /* 0x0000002005057810 */ /* 0x000fe20007ffe0ff */
[----:B------:R-:W-:Y:S02]  /*0810*/  VIADD R6, R6, 0x20 ;  /* 0x0000002006067836 */ /* 0x000fe40000000000 */
[----:B----4-:R-:W-:Y:S01]  /*0820*/  FFMA R25, R14, R11, R9 ;  /* 0x0000000b0e197223 */ /* 0x010fe20000000009 */
[----:B------:R-:W-:Y:S01]  /*0830*/  LEA R7, R4, R7, 0x5 ;  /* 0x0000000704077211 */ /* 0x000fe200078e28ff */
[----:B------:R-:W-:Y:S06]  /*0840*/  BAR.SYNC.DEFER_BLOCKING 0x0 ;  /* 0x0000000000007b1d */ /* 0x000fec0000010000 */
[----:B------:R-:W-:Y:S05]  /*0850*/  BRA.U !UP0, `(.L_x_1) ;  /* 0xfffffff908847547 */ /* 0x000fea000b83ffff */
.L_x_0:
[----:B------:R0:W-:Y:S01]  /*0860*/  @P0 STG.E desc[UR8][R22.64], R25 ;  /* 0x0000001916000986 */ /* 0x0001e2000c101908 */
[----:B------:R-:W-:Y:S01]  /*0870*/  UMOV UR5, 0x400 ;  /* 0x0000040000057882 */ /* 0x000fe20000000000 */
[----:B------:R-:W-:Y:S01]  /*0880*/  ISETP.GT.U32.AND P1, PT, R0, 0x1f, PT ;  /* 0x0000001f0000780c */ /* 0x000fe20003f24070 */
[----:B------:R-:W-:Y:S01]  /*0890*/  UIADD3 UR4, UPT, UPT, UR5, 0x2000, URZ ;  /* 0x0000200005047890 */ /* 0x000fe2000fffe0ff */
[----:B------:R-:W-:-:S03]  /*08a0*/  PLOP3.LUT P2, PT, PT, PT, PT, 0x8, 0x80 ;  /* 0x000000000080781c */ /* 0x000fc60003f4e170 */
[----:B------:R-:W-:-:S06]  /*08b0*/  ULEA UR4, UR13, UR4, 0x18 ;  /* 0x000000040d047291 */ /* 0x000fcc000f8ec0ff */
[----:B------:R-:W-:Y:S02]  /*08c0*/  LEA R4, R3, UR4, 0x2 ;  /* 0x0000000403047c11 */ /* 0x000fe4000f8e10ff */
[----:B0-----:R-:W-:Y:S05]  /*08d0*/  @P1 BRA `(.L_x_2) ;  /* 0x0000000000441947 */ /* 0x001fea0003800000 */
[----:B------:R-:W-:Y:S01]  /*08e0*/  UMOV UR4, 0xffffffff ;  /* 0xffffffff00047882 */ /* 0x000fe20000000000 */
[----:B------:R-:W-:Y:S01]  /*08f0*/  IMAD.MOV.U32 R2, RZ, RZ, -0x800000 ;  /* 0xff800000ff027424 */ /* 0x000fe200078e00ff */
[----:B------:R-:W-:Y:S01]  /*0900*/  @P0 MOV R2, R25 ;  /* 0x0000001900020202 */ /* 0x000fe20000000f00 */
[----:B------:R-:W-:Y:S06]  /*0910*/  BRA.DIV UR4, `(.L_x_3) ;  /* 0x00000006041c7947 */ /* 0x000fec000b800000 */
[----:B------:R-:W0:Y:S02]  /*0920*/  SHFL.DOWN PT, R5, R2, 0x10, 0x1f ;  /* 0x0a001f0002057f89 */ /* 0x000e2400000e0000 */
[----:B0-----:R-:W-:-:S05]  /*0930*/  FMNMX R5, R5, R2, !PT ;  /* 0x0000000205057209 */ /* 0x001fca0007800000 */
[----:B------:R-:W0:Y:S02]  /*0940*/  SHFL.DOWN PT, R6, R5, 0x8, 0x1f ;  /* 0x09001f0005067f89 */ /* 0x000e2400000e0000 */
[----:B0-----:R-:W-:-:S05]  /*0950*/  FMNMX R6, R5, R6, !PT ;  /* 0x0000000605067209 */ /* 0x001fca0007800000 */
[----:B------:R-:W0:Y:S02]  /*0960*/  SHFL.DOWN PT, R7, R6, 0x4, 0x1f ;  /* 0x08801f0006077f89 */ /* 0x000e2400000e0000 */
[----:B0-----:R-:W-:-:S05]  /*0970*/  FMNMX R7, R6, R7, !PT ;  /* 0x0000000706077209 */ /* 0x001fca0007800000 */
[----:B------:R-:W0:Y:S02]  /*0980*/  SHFL.DOWN PT, R8, R7, 0x2, 0x1f ;  /* 0x08401f0007087f89 */ /* 0x000e2400000e0000 */
[----:B0-----:R-:W-:-:S05]  /*0990*/  FMNMX R8, R7, R8, !PT ;  /* 0x0000000807087209 */ /* 0x001fca0007800000 */
[----:B------:R0:W1:Y:S02]  /*09a0*/  SHFL.DOWN PT, R9, R8, 0x1, 0x1f ;  /* 0x08201f0008097f89 */ /* 0x00006400000e0000 */
.L_x_16:
[----:B------:R-:W-:Y:S02]  /*09b0*/  ISETP.NE.AND P3, PT, R0, RZ, PT ;  /* 0x000000ff0000720c */ /* 0x000fe40003f65270 */
[----:B-1----:R-:W-:-:S11]  /*09c0*/  FMNMX R9, R8, R9, !PT ;  /* 0x0000000908097209 */ /* 0x002fd60007800000 */
[----:B------:R1:W-:Y:S01]  /*09d0*/  @!P3 STS [R4], R9 ;  /* 0x000000090400b388 */ /* 0x0003e20000000800 */
[----:B------:R-:W-:-:S13]  /*09e0*/  @!P3 PLOP3.LUT P2, PT, PT, PT, PT, 0x80, 0x8 ;  /* 0x000000000008b81c */ /* 0x000fda0003f4f070 */
.L_x_2:
[----:B------:R-:W-:Y:S05]  /*09f0*/  WARPSYNC.ALL ;  /* 0x0000000000007948 */ /* 0x000fea0003800000 */
[----:B------:R-:W-:Y:S01]  /*0a00*/  BAR.SYNC.DEFER_BLOCKING 0x0 ;  /* 0x0000000000007b1d */ /* 0x000fe20000010000 */
[----:B------:R-:W-:-:S05]  /*0a10*/  IMAD.MOV.U32 R5, RZ, RZ, RZ ;  /* 0x000000ffff057224 */ /* 0x000fca00078e00ff */
[----:B------:R-:W-:Y:S04]  /*0a20*/  BSSY.RECONVERGENT B0, `(.L_x_4) ;  /* 0x000000e000007945 */ /* 0x000fe80003800200 */
[----:B------:R-:W-:Y:S05]  /*0a30*/  @!P0 BRA `(.L_x_5) ;  /* 0x0000000000308947 */ /* 0x000fea0003800000 */
[----:B-1----:R-:W1:Y:S01]  /*0a40*/  LDS R4, [R4] ;  /* 0x0000000004047984 */ /* 0x002e620000000800 */
[----:B------:R-:W-:Y:S02]  /*0a50*/  HFMA2 R0, -RZ, RZ, 0.96630859375, -0.0022525787353515625 ;  /* 0x3bbb989dff007431 */ /* 0x000fe400000001ff */
[----:B------:R-:W-:Y:S02]  /*0a60*/  IMAD.MOV.U32 R5, RZ, RZ, 0x437c0000 ;  /* 0x437c0000ff057424 */ /* 0x000fe400078e00ff */
[----:B-1----:R-:W-:-:S04]  /*0a70*/  FADD R25, -R4, R25 ;  /* 0x0000001904197221 */ /* 0x002fc80000000100 */
[----:B------:R-:W-:-:S04]  /*0a80*/  FFMA.SAT R0, R25, R0, 0.5 ;  /* 0x3f00000019007423 */ /* 0x000fc80000002000 */
[----:B------:R-:W-:-:S04]  /*0a90*/  FFMA.RM R0, R0, R5, 12582913 ;  /* 0x4b40000100007423 */ /* 0x000fc80000004005 */
[C---:B------:R-:W-:Y:S01]  /*0aa0*/  FADD R2, R0.reuse, -12583039 ;  /* 0xcb40007f00027421 */ /* 0x040fe20000000000 */
[----:B------:R-:W-:-:S03]  /*0ab0*/  SHF.L.U32 R0, R0, 0x17, RZ ;  /* 0x0000001700007819 */ /* 0x000fc600000006ff */
[----:B------:R-:W-:-:S04]  /*0ac0*/  FFMA R2, R25, 1.4426950216293334961, -R2 ;  /* 0x3fb8aa3b19027823 */ /* 0x000fc80000000802 */
[----:B------:R-:W-:-:S04]  /*0ad0*/  FFMA R2, R25, 1.925963033500011079e-08, R2 ;  /* 0x32a5706019027823 */ /* 0x000fc80000000002 */
[----:B------:R-:W1:Y:S02]  /*0ae0*/  MUFU.EX2 R5, R2 ;  /* 0x0000000200057308 */ /* 0x000e640000000800 */
[----:B-1----:R-:W-:-:S07]  /*0af0*/  FMUL R5, R0, R5 ;  /* 0x0000000500057220 */ /* 0x002fce0000400000 */
.L_x_5:
[----:B------:R-:W-:Y:S05]  /*0b00*/  BSYNC.RECONVERGENT B0 ;  /* 0x0000000000007941 */ /* 0x000fea0003800200 */
.L_x_4:
[----:B------:R-:W-:Y:S01]  /*0b10*/  BSSY B0, `(.L_x_6) ;  /* 0x000000f000007945 */ /* 0x000fe20003800000 */
[----:B------:R-:W-:-:S03]  /*0b20*/  IMAD.MOV.U32 R0, RZ, RZ, R5 ;  /* 0x000000ffff007224 */ /* 0x000fc600078e0005 */
[----:B------:R-:W-:Y:S05]  /*0b30*/  @P1 BRA `(.L_x_7) ;  /* 0x0000000000301947 */ /* 0x000fea0003800000 */
[----:B------:R-:W-:-:S03]  /*0b40*/  UMOV UR4, 0xffffffff ;  /* 0xffffffff00047882 */ /* 0x000fc60000000000 */
[----:B------:R-:W-:Y:S05]  /*0b50*/  BRA.DIV UR4, `(.L_x_8) ;  /* 0x0000000604207947 */ /* 0x000fea000b800000 */
[----:B------:R-:W2:Y:S02]  /*0b60*/  SHFL.DOWN PT, R0, R5, 0x10, 0x1f ;  /* 0x0a001f0005007f89 */ /* 0x000ea400000e0000 */
[----:B--2---:R-:W-:-:S05]  /*0b70*/  FADD R0, R0, R5 ;  /* 0x0000000500007221 */ /* 0x004fca0000000000 */
[----:B------:R-:W2:Y:S02]  /*0b80*/  SHFL.DOWN PT, R7, R0, 0x8, 0x1f ;  /* 0x09001f0000077f89 */ /* 0x000ea400000e0000 */
[----:B--2---:R-:W-:-:S05]  /*0b90*/  FADD R7, R0, R7 ;  /* 0x0000000700077221 */ /* 0x004fca0000000000 */
[----:B------:R-:W2:Y:S02]  /*0ba0*/  SHFL.DOWN PT, R2, R7, 0x4, 0x1f ;  /* 0x08801f0007027f89 */ /* 0x000ea400000e0000 */
[----:B--2---:R-:W-:-:S05]  /*0bb0*/  FADD R2, R7, R2 ;  /* 0x0000000207027221 */ /* 0x004fca0000000000 */
[----:B-1----:R-:W1:Y:S02]  /*0bc0*/  SHFL.DOWN PT, R9, R2, 0x2, 0x1f ;  /* 0x08401f0002097f89 */ /* 0x002e6400000e0000 */
[----:B-1----:R-:W-:-:S05]  /*0bd0*/  FADD R9, R2, R9 ;  /* 0x0000000902097221 */ /* 0x002fca0000000000 */
[----:B------:R1:W2:Y:S02]  /*0be0*/  SHFL.DOWN PT, R4, R9, 0x1, 0x1f ;  /* 0x08201f0009047f89 */ /* 0x0002a400000e0000 */
.L_x_22:
[----:B--2---:R-:W-:-:S07]  /*0bf0*/  FADD R0, R9, R4 ;  /* 0x0000000409007221 */ /* 0x004fce0000000000 */
.L_x_7:
[----:B------:R-:W-:Y:S05]  /*0c00*/  BSYNC B0 ;  /* 0x0000000000007941 */ /* 0x000fea0003800000 */
.L_x_6:
[----:B------:R-:W-:-:S04]  /*0c10*/  UIADD3 UR4, UPT, UPT, UR5, 0x2080, URZ ;  /* 0x0000208005047890 */ /* 0x000fc8000fffe0ff */
[----:B------:R-:W-:-:S06]  /*0c20*/  ULEA UR4, UR13, UR4, 0x18 ;  /* 0x000000040d047291 */ /* 0x000fcc000f8ec0ff */
[----:B------:R-:W-:Y:S01]  /*0c30*/  LEA R3, R3, UR4, 0x2 ;  /* 0x0000000403037c11 */ /* 0x000fe2000f8e10ff */
[----:B------:R-:W-:Y:S05]  /*0c40*/  WARPSYNC.ALL ;  /* 0x0000000000007948 */ /* 0x000fea0003800000 */
[----:B------:R2:W-:Y:S01]  /*0c50*/  @P2 STS [R3], R0 ;  /* 0x0000000003002388 */ /* 0x0005e20000000800 */
[----:B------:R-:W-:Y:S06]  /*0c60*/  BAR.SYNC.DEFER_BLOCKING 0x0 ;  /* 0x0000000000007b1d */ /* 0x000fec0000010000 */
[----:B------:R-:W-:Y:S05]  /*0c70*/  @!P0 EXIT ;  /* 0x000000000000894d */ /* 0x000fea0003800000 */
[----:B-1----:R-:W1:Y:S01]  /*0c80*/  LDS R4, [R3] ;  /* 0x0000000003047984 */ /* 0x002e620000000800 */
[----:B------:R-:W-:Y:S01]  /*0c90*/  BSSY.RECONVERGENT B0, `(.L_x_9) ;  /* 0x000000d000007945 */ /* 0x000fe20003800200 */
[----:B-1----:R-:W2:Y:S08]  /*0ca0*/  MUFU.RCP R7, R4 ;  /* 0x0000000400077308 */ /* 0x002eb00000001000 */
[----:B------:R-:W1:Y:S01]  /*0cb0*/  FCHK P0, R5, R4 ;  /* 0x0000000405007302 */ /* 0x000e620000000000 */
[----:B--2---:R-:W-:-:S04]  /*0cc0*/  FFMA R0, -R4, R7, 1 ;  /* 0x3f80000004007423 */ /* 0x004fc80000000107 */
[----:B------:R-:W-:-:S04]  /*0cd0*/  FFMA R0, R7, R0, R7 ;  /* 0x0000000007007223 */ /* 0x000fc80000000007 */
[----:B------:R-:W-:-:S04]  /*0ce0*/  FFMA R7, R0, R5, RZ ;  /* 0x0000000500077223 */ /* 0x000fc800000000ff */
[----:B------:R-:W-:-:S04]  /*0cf0*/  FFMA R2, -R4, R7, R5 ;  /* 0x0000000704027223 */ /* 0x000fc80000000105 */
[----:B------:R-:W-:Y:S01]  /*0d00*/  FFMA R7, R0, R2, R7 ;  /* 0x0000000200077223 */ /* 0x000fe20000000007 */
[----:B-1----:R-:W-:Y:S06]  /*0d10*/  @!P0 BRA `(.L_x_10) ;  /* 0x0000000000108947 */ /* 0x002fec0003800000 */
[----:B------:R-:W-:Y:S02]  /*0d20*/  MOV R3, R5 ;  /* 0x0000000500037202 */ /* 0x000fe40000000f00 */
[----:B------:R-:W-:-:S07]  /*0d30*/  MOV R2, 0xd50 ;  /* 0x00000d5000027802 */ /* 0x000fce0000000f00 */
[----:B0-----:R-:W-:Y:S05]  /*0d40*/  CALL.REL.NOINC `($__internal_0_$__cuda_sm3x_div_rn_noftz_f32_slowpath) ;  /* 0x0000000400387944 */ /* 0x001fea0003c00000 */
[----:B------:R-:W-:-:S07]  /*0d50*/  IMAD.MOV.U32 R7, RZ, RZ, R0 ;  /* 0x000000ffff077224 */ /* 0x000fce00078e0000 */
.L_x_10:
[----:B------:R-:W-:Y:S05]  /*0d60*/  BSYNC.RECONVERGENT B0 ;  /* 0x0000000000007941 */ /* 0x000fea0003800200 */
.L_x_9:
[----:B------:R-:W-:Y:S01]  /*0d70*/  STG.E desc[UR8][R22.64], R7 ;  /* 0x0000000716007986 */ /* 0x000fe2000c101908 */
[----:B------:R-:W-:Y:S05]  /*0d80*/  EXIT ;  /* 0x000000000000794d */ /* 0x000fea0003800000 */
.L_x_3:
[----:B------:R-:W-:Y:S01]  /*0d90*/  HFMA2 R15, -RZ, RZ, 0, 1.847743988037109375e-06 ;  /* 0x0000001fff0f7431 */ /* 0x000fe200000001ff */
[----:B------:R-:W-:Y:S01]  /*0da0*/  MOV R13, R2 ;  /* 0x00000002000d7202 */ /* 0x000fe20000000f00 */
[----:B------:R-:W-:Y:S02]  /*0db0*/  IMAD.MOV.U32 R12, RZ, RZ, 0x10 ;  /* 0x00000010ff0c7424 */ /* 0x000fe400078e00ff */
[----:B------:R-:W-:-:S07]  /*0dc0*/  IMAD.MOV.U32 R10, RZ, RZ, -0x1 ;  /* 0xffffffffff0a7424 */ /* 0x000fce00078e00ff */
[----:B------:R-:W-:Y:S05]  /*0dd0*/  WARPSYNC.COLLECTIVE R10, `(.L_x_11) ;  /* 0x000000000a087348 */ /* 0x000fea0003c00000 */
[----:B------:R0:W1:Y:S02]  /*0de0*/  SHFL.DOWN P3, R11, R13, R12, R15 ;  /* 0x0800000c0d0b7389 */ /* 0x000064000006000f */
[----:B01----:R-:W-:Y:S05]  /*0df0*/  ENDCOLLECTIVE ;  /* 0x000000000000791b */ /* 0x003fea0003800000 */
.L_x_11:
[----:B------:R-:W-:Y:S01]  /*0e00*/  HFMA2 R12, -RZ, RZ, 0, 4.76837158203125e-07 ;  /* 0x00000008ff0c7431 */ /* 0x000fe200000001ff */
[----:B------:R-:W-:-:S04]  /*0e10*/  MOV R5, R11 ;  /* 0x0000000b00057202 */ /* 0x000fc80000000f00 */
[----:B------:R-:W-:-:S05]  /*0e20*/  FMNMX R5, R5, R2, !PT ;  /* 0x0000000205057209 */ /* 0x000fca0007800000 */
[----:B------:R-:W-:-:S07]  /*0e30*/  IMAD.MOV.U32 R13, RZ, RZ, R5 ;  /* 0x000000ffff0d7224 */ /* 0x000fce00078e0005 */
[----:B------:R-:W-:Y:S05]  /*0e40*/  WARPSYNC.COLLECTIVE R10, `(.L_x_12) ;  /* 0x000000000a087348 */ /* 0x000fea0003c00000 */
[----:B------:R0:W1:Y:S02]  /*0e50*/  SHFL.DOWN P3, R11, R13, R12, R15 ;  /* 0x0800000c0d0b7389 */ /* 0x000064000006000f */
[----:B01----:R-:W-:Y:S05]  /*0e60*/  ENDCOLLECTIVE ;  /* 0x000000000000791b */ /* 0x003fea0003800000 */
.L_x_12:
[----:B------:R-:W-:Y:S02]  /*0e70*/  IMAD.MOV.U32 R12, RZ, RZ, 0x4 ;  /* 0x00000004ff0c7424 */ /* 0x000fe400078e00ff */
[----:B------:R-:W-:-:S05]  /*0e80*/  IMAD.MOV.U32 R6, RZ, RZ, R11 ;  /* 0x000000ffff067224 */ /* 0x000fca00078e000b */
[----:B------:R-:W-:-:S04]  /*0e90*/  FMNMX R6, R5, R6, !PT ;  /* 0x0000000605067209 */ /* 0x000fc80007800000 */
[----:B------:R-:W-:-:S07]  /*0ea0*/  MOV R13, R6 ;  /* 0x00000006000d7202 */ /* 0x000fce0000000f00 */
[----:B------:R-:W-:Y:S05]  /*0eb0*/  WARPSYNC.COLLECTIVE R10, `(.L_x_13) ;  /* 0x000000000a087348 */ /* 0x000fea0003c00000 */
[----:B------:R0:W1:Y:S02]  /*0ec0*/  SHFL.DOWN P3, R11, R13, R12, R15 ;  /* 0x0800000c0d0b7389 */ /* 0x000064000006000f */
[----:B01----:R-:W-:Y:S05]  /*0ed0*/  ENDCOLLECTIVE ;  /* 0x000000000000791b */ /* 0x003fea0003800000 */
.L_x_13:
[----:B------:R-:W-:Y:S01]  /*0ee0*/  HFMA2 R12, -RZ, RZ, 0, 1.1920928955078125e-07 ;  /* 0x00000002ff0c7431 */ /* 0x000fe200000001ff */
[----:B------:R-:W-:-:S04]  /*0ef0*/  MOV R7, R11 ;  /* 0x0000000b00077202 */ /* 0x000fc80000000f00 */
[----:B------:R-:W-:-:S05]  /*0f00*/  FMNMX R7, R6, R7, !PT ;  /* 0x0000000706077209 */ /* 0x000fca0007800000 */
[----:B------:R-:W-:-:S07]  /*0f10*/  IMAD.MOV.U32 R13, RZ, RZ, R7 ;  /* 0x000000ffff0d7224 */ /* 0x000fce00078e0007 */
[----:B------:R-:W-:Y:S05]  /*0f20*/  WARPSYNC.COLLECTIVE R10, `(.L_x_14) ;  /* 0x000000000a087348 */ /* 0x000fea0003c00000 */
[----:B------:R0:W1:Y:S02]  /*0f30*/  SHFL.DOWN P3, R11, R13, R12, R15 ;  /* 0x0800000c0d0b7389 */ /* 0x000064000006000f */
[----:B01----:R-:W-:Y:S05]  /*0f40*/  ENDCOLLECTIVE ;  /* 0x000000000000791b */ /* 0x003fea0003800000 */
.L_x_14:
[----:B------:R-:W-:Y:S02]  /*0f50*/  IMAD.MOV.U32 R12, RZ, RZ, 0x1 ;  /* 0x00000001ff0c7424 */ /* 0x000fe400078e00ff */
[----:B------:R-:W-:-:S05]  /*0f60*/  IMAD.MOV.U32 R8, RZ, RZ, R11 ;  /* 0x000000ffff087224 */ /* 0x000fca00078e000b */
[----:B------:R-:W-:-:S04]  /*0f70*/  FMNMX R8, R7, R8, !PT ;  /* 0x0000000807087209 */ /* 0x000fc80007800000 */
[----:B------:R-:W-:-:S07]  /*0f80*/  MOV R13, R8 ;  /* 0x00000008000d7202 */ /* 0x000fce0000000f00 */
[----:B------:R-:W-:Y:S05]  /*0f90*/  WARPSYNC.COLLECTIVE R10, `(.L_x_15) ;  /* 0x000000000a087348 */ /* 0x000fea0003c00000 */
[----:B------:R0:W1:Y:S02]  /*0fa0*/  SHFL.DOWN P3, R11, R13, R12, R15 ;  /* 0x0800000c0d0b7389 */ /* 0x000064000006000f */
[----:B01----:R-:W-:Y:S05]  /*0fb0*/  ENDCOLLECTIVE ;  /* 0x000000000000791b */ /* 0x003fea0003800000 */
.L_x_15:
[----:B------:R-:W-:Y:S01]  /*0fc0*/  MOV R9, R11 ;  /* 0x0000000b00097202 */ /* 0x000fe20000000f00 */
[----:B------:R-:W-:Y:S06]  /*0fd0*/  BRA `(.L_x_16) ;  /* 0xfffffff800747947 */ /* 0x000fec000383ffff */
.L_x_8:
[----:B------:R-:W-:Y:S02]  /*0fe0*/  HFMA2 R12, -RZ, RZ, 0, 9.5367431640625e-07 ;  /* 0x00000010ff0c7431 */ /* 0x000fe400000001ff */
[----:B------:R-:W-:Y:S01]  /*0ff0*/  IMAD.MOV.U32 R13, RZ, RZ, R5 ;  /* 0x000000ffff0d7224 */ /* 0x000fe200078e0005 */
[----:B------:R-:W-:Y:S01]  /*1000*/  MOV R10, 0xffffffff ;  /* 0xffffffff000a7802 */ /* 0x000fe20000000f00 */
[----:B------:R-:W-:-:S07]  /*1010*/  IMAD.MOV.U32 R15, RZ, RZ, 0x1f ;  /* 0x0000001fff0f7424 */ /* 0x000fce00078e00ff */
[----:B01----:R-:W-:Y:S05]  /*1020*/  WARPSYNC.COLLECTIVE R10, `(.L_x_17) ;  /* 0x000000000a087348 */ /* 0x003fea0003c00000 */
[----:B------:R2:W3:Y:S02]  /*1030*/  SHFL.DOWN P3, R11, R13, R12, R15 ;  /* 0x0800000c0d0b7389 */ /* 0x0004e4000006000f */
[----:B0123--:R-:W-:Y:S05]  /*1040*/  ENDCOLLECTIVE ;  /* 0x000000000000791b */ /* 0x00ffea0003800000 */
.L_x_17:
[----:B------:R-:W-:Y:S02]  /*1050*/  IMAD.MOV.U32 R12, RZ, RZ, 0x8 ;  /* 0x00000008ff0c7424 */ /* 0x000fe400078e00ff */
[----:B------:R-:W-:-:S04]  /*1060*/  IMAD.MOV.U32 R0, RZ, RZ, R11 ;  /* 0x000000ffff007224 */ /* 0x000fc800078e000b */
[----:B------:R-:W-:-:S05]  /*1070*/  FADD R0, R0, R5 ;  /* 0x0000000500007221 */ /* 0x000fca0000000000 */
[----:B------:R-:W-:-:S07]  /*1080*/  MOV R13, R0 ;  /* 0x00000000000d7202 */ /* 0x000fce0000000f00 */
[----:B------:R-:W-:Y:S05]  /*1090*/  WARPSYNC.COLLECTIVE R10, `(.L_x_18) ;  /* 0x000000000a087348 */ /* 0x000fea0003c00000 */
[----:B------:R0:W1:Y:S02]  /*10a0*/  SHFL.DOWN P3, R11, R13, R12, R15 ;  /* 0x0800000c0d0b7389 */ /* 0x000064000006000f */
[----:B01----:R-:W-:Y:S05]  /*10b0*/  ENDCOLLECTIVE ;  /* 0x000000000000791b */ /* 0x003fea0003800000 */
.L_x_18:
[----:B------:R-:W-:Y:S01]  /*10c0*/  HFMA2 R12, -RZ, RZ, 0, 2.384185791015625e-07 ;  /* 0x00000004ff0c7431 */ /* 0x000fe200000001ff */
[----:B------:R-:W-:-:S05]  /*10d0*/  MOV R7, R11 ;  /* 0x0000000b00077202 */ /* 0x000fca0000000f00 */
[----:B------:R-:W-:-:S04]  /*10e0*/  FADD R7, R0, R7 ;  /* 0x0000000700077221 */ /* 0x000fc80000000000 */
[----:B------:R-:W-:-:S07]  /*10f0*/  IMAD.MOV.U32 R13, RZ, RZ, R7 ;  /* 0x000000ffff0d7224 */ /* 0x000fce00078e0007 */
[----:B------:R-:W-:Y:S05]  /*1100*/  WARPSYNC.COLLECTIVE R10, `(.L_x_19) ;  /* 0x000000000a087348 */ /* 0x000fea0003c00000 */
[----:B------:R0:W1:Y:S02]  /*1110*/  SHFL.DOWN P3, R11, R13, R12, R15 ;  /* 0x0800000c0d0b7389 */ /* 0x000064000006000f */
[----:B01----:R-:W-:Y:S05]  /*1120*/  ENDCOLLECTIVE ;  /* 0x000000000000791b */ /* 0x003fea0003800000 */
.L_x_19:
[----:B------:R-:W-:Y:S02]  /*1130*/  IMAD.MOV.U32 R12, RZ, RZ, 0x2 ;  /* 0x00000002ff0c7424 */ /* 0x000fe400078e00ff */
[----:B------:R-:W-:-:S04]  /*1140*/  IMAD.MOV.U32 R2, RZ, RZ, R11 ;  /* 0x000000ffff027224 */ /* 0x000fc800078e000b */
[----:B------:R-:W-:-:S05]  /*1150*/  FADD R2, R7, R2 ;  /* 0x0000000207027221 */ /* 0x000fca0000000000 */
[----:B------:R-:W-:-:S07]  /*1160*/  MOV R13, R2 ;  /* 0x00000002000d7202 */ /* 0x000fce0000000f00 */
[----:B------:R-:W-:Y:S05]  /*1170*/  WARPSYNC.COLLECTIVE R10, `(.L_x_20) ;  /* 0x000000000a087348 */ /* 0x000fea0003c00000 */
[----:B------:R0:W1:Y:S02]  /*1180*/  SHFL.DOWN P3, R11, R13, R12, R15 ;  /* 0x0800000c0d0b7389 */ /* 0x000064000006000f */
[----:B01----:R-:W-:Y:S05]  /*1190*/  ENDCOLLECTIVE ;  /* 0x000000000000791b */ /* 0x003fea0003800000 */
.L_x_20:
[----:B------:R-:W-:Y:S01]  /*11a0*/  HFMA2 R12, -RZ, RZ, 0, 5.9604644775390625e-08 ;  /* 0x00000001ff0c7431 */ /* 0x000fe200000001ff */
[----:B------:R-:W-:-:S05]  /*11b0*/  MOV R9, R11 ;  /* 0x0000000b00097202 */ /* 0x000fca0000000f00 */
[----:B------:R-:W-:-:S04]  /*11c0*/  FADD R9, R2, R9 ;  /* 0x0000000902097221 */ /* 0x000fc80000000000 */
[----:B------:R-:W-:-:S07]  /*11d0*/  IMAD.MOV.U32 R13, RZ, RZ, R9 ;  /* 0x000000ffff0d7224 */ /* 0x000fce00078e0009 */
[----:B------:R-:W-:Y:S05]  /*11e0*/  WARPSYNC.COLLECTIVE R10, `(.L_x_21) ;  /* 0x000000000a087348 */ /* 0x000fea0003c00000 */
[----:B------:R0:W1:Y:S02]  /*11f0*/  SHFL.DOWN P3, R11, R13, R12, R15 ;  /* 0x0800000c0d0b7389 */ /* 0x000064000006000f */
[----:B01----:R-:W-:Y:S05]  /*1200*/  ENDCOLLECTIVE ;  /* 0x000000000000791b */ /* 0x003fea0003800000 */
.L_x_21:
[----:B------:R-:W-:Y:S01]  /*1210*/  IMAD.MOV.U32 R4, RZ, RZ, R11 ;  /* 0x000000ffff047224 */ /* 0x000fe200078e000b */
[----:B------:R-:W-:Y:S06]  /*1220*/  BRA `(.L_x_22) ;  /* 0xfffffff800707947 */ /* 0x000fec000383ffff */
        .weak           $__internal_0_$__cuda_sm3x_div_rn_noftz_f32_slowpath
        .type           $__internal_0_$__cuda_sm3x_div_rn_noftz_f32_slowpath,@function
        .size           $__internal_0_$__cuda_sm3x_div_rn_noftz_f32_slowpath,(.L_x_35 - $__internal_0_$__cuda_sm3x_div_rn_noftz_f32_slowpath)
$__internal_0_$__cuda_sm3x_div_rn_noftz_f32_slowpath:
[----:B------:R-:W-:Y:S01]  /*1230*/  SHF.R.U32.HI R5, RZ, 0x17, R4 ;  /* 0x00000017ff057819 */ /* 0x000fe20000011604 */
[----:B------:R-:W-:Y:S01]  /*1240*/  BSSY.RECONVERGENT B1, `(.L_x_23) ;  /* 0x0000063000017945 */ /* 0x000fe20003800200 */
[----:B------:R-:W-:Y:S02]  /*1250*/  SHF.R.U32.HI R0, RZ, 0x17, R3 ;  /* 0x00000017ff007819 */ /* 0x000fe40000011603 */
[----:B------:R-:W-:Y:S02]  /*1260*/  LOP3.LUT R5, R5, 0xff, RZ, 0xc0, !PT ;  /* 0x000000ff05057812 */ /* 0x000fe400078ec0ff */
[----:B------:R-:W-:Y:S02]  /*1270*/  LOP3.LUT R10, R0, 0xff, RZ, 0xc0, !PT ;  /* 0x000000ff000a7812 */ /* 0x000fe400078ec0ff */
[----:B------:R-:W-:-:S03]  /*1280*/  IADD3 R7, PT, PT, R5, -0x1, RZ ;  /* 0xffffffff05077810 */ /* 0x000fc60007ffe0ff */
[----:B------:R-:W-:Y:S01]  /*1290*/  VIADD R8, R10, 0xffffffff ;  /* 0xffffffff0a087836 */ /* 0x000fe20000000000 */
[----:B------:R-:W-:-:S04]  /*12a0*/  ISETP.GT.U32.AND P0, PT, R7, 0xfd, PT ;  /* 0x000000fd0700780c */ /* 0x000fc80003f04070 */
[----:B------:R-:W-:-:S13]  /*12b0*/  ISETP.GT.U32.OR P0, PT, R8, 0xfd, P0 ;  /* 0x000000fd0800780c */ /* 0x000fda0000704470 */
[----:B------:R-:W-:Y:S01]  /*12c0*/  @!P0 MOV R6, RZ ;  /* 0x000000ff00068202 */ /* 0x000fe20000000f00 */
[----:B------:R-:W-:Y:S06]  /*12d0*/  @!P0 BRA `(.L_x_24) ;  /* 0x0000000000608947 */ /* 0x000fec0003800000 */
[----:B------:R-:W-:Y:S01]  /*12e0*/  FSETP.GTU.FTZ.AND P0, PT, |R3|, +INF , PT ;  /* 0x7f8000000300780b */ /* 0x000fe20003f1c200 */
[----:B------:R-:W-:Y:S01]  /*12f0*/  IMAD.MOV.U32 R0, RZ, RZ, R4 ;  /* 0x000000ffff007224 */ /* 0x000fe200078e0004 */
[----:B------:R-:W-:-:S04]  /*1300*/  FSETP.GTU.FTZ.AND P1, PT, |R4|, +INF , PT ;  /* 0x7f8000000400780b */ /* 0x000fc80003f3c200 */
[----:B------:R-:W-:-:S13]  /*1310*/  PLOP3.LUT P0, PT, P0, P1, PT, 0xf8, 0x8f ;  /* 0x00000000008f781c */ /* 0x000fda0000703f70 */
[----:B------:R-:W-:Y:S05]  /*1320*/  @P0 BRA `(.L_x_25) ;  /* 0x00000004004c0947 */ /* 0x000fea0003800000 */
[----:B------:R-:W-:-:S13]  /*1330*/  LOP3.LUT P0, RZ, R4, 0x7fffffff, R3, 0xc8, !PT ;  /* 0x7fffffff04ff7812 */ /* 0x000fda000780c803 */
[----:B------:R-:W-:Y:S05]  /*1340*/  @!P0 BRA `(.L_x_26) ;  /* 0x00000004003c8947 */ /* 0x000fea0003800000 */
[C---:B------:R-:W-:Y:S02]  /*1350*/  FSETP.NEU.FTZ.AND P2, PT, |R3|.reuse, +INF , PT ;  /* 0x7f8000000300780b */ /* 0x040fe40003f5d200 */
[----:B------:R-:W-:Y:S02]  /*1360*/  FSETP.NEU.FTZ.AND P1, PT, |R0|, +INF , PT ;  /* 0x7f8000000000780b */ /* 0x000fe40003f3d200 */
[----:B------:R-:W-:-:S11]  /*1370*/  FSETP.NEU.FTZ.AND P0, PT, |R3|, +INF , PT ;  /* 0x7f8000000300780b */ /* 0x000fd60003f1d200 */
[----:B------:R-:W-:Y:S05]  /*1380*/  @!P1 BRA !P2, `(.L_x_26) ;  /* 0x00000004002c9947 */ /* 0x000fea0005000000 */
[----:B------:R-:W-:-:S04]  /*1390*/  LOP3.LUT P2, RZ, R3, 0x7fffffff, RZ, 0xc0, !PT ;  /* 0x7fffffff03ff7812 */ /* 0x000fc8000784c0ff */
[----:B------:R-:W-:-:S13]  /*13a0*/  PLOP3.LUT P1, PT, P1, P2, PT, 0x2f, 0xf2 ;  /* 0x0000000000f2781c */ /* 0x000fda0000f24577 */
[----:B------:R-:W-:Y:S05]  /*13b0*/  @P1 BRA `(.L_x_27) ;  /* 0x0000000400181947 */ /* 0x000fea0003800000 */
[----:B------:R-:W-:-:S04]  /*13c0*/  LOP3.LUT P1, RZ, R4, 0x7fffffff, RZ, 0xc0, !PT ;  /* 0x7fffffff04ff7812 */ /* 0x000fc8000782c0ff */
[----:B------:R-:W-:-:S13]  /*13d0*/  PLOP3.LUT P0, PT, P0, P1, PT, 0x2f, 0xf2 ;  /* 0x0000000000f2781c */ /* 0x000fda0000702577 */
[----:B------:R-:W-:Y:S05]  /*13e0*/  @P0 BRA `(.L_x_28) ;  /* 0x0000000400000947 */ /* 0x000fea0003800000 */
[----:B------:R-:W-:Y:S02]  /*13f0*/  ISETP.GE.AND P0, PT, R8, RZ, PT ;  /* 0x000000ff0800720c */ /* 0x000fe40003f06270 */
[----:B------:R-:W-:-:S11]  /*1400*/  ISETP.GE.AND P1, PT, R7, RZ, PT ;  /* 0x000000ff0700720c */ /* 0x000fd60003f26270 */
[----:B------:R-:W-:Y:S01]  /*1410*/  @P0 MOV R6, RZ ;  /* 0x000000ff00060202 */ /* 0x000fe20000000f00 */
[----:B------:R-:W-:Y:S02]  /*1420*/  @!P0 IMAD.MOV.U32 R6, RZ, RZ, -0x40 ;  /* 0xffffffc0ff068424 */ /* 0x000fe400078e00ff */
[----:B------:R-:W-:Y:S01]  /*1430*/  @!P0 FFMA R3, R3, 1.84467440737095516160e+19, RZ ;  /* 0x5f80000003038823 */ /* 0x000fe200000000ff */
[----:B------:R-:W-:Y:S02]  /*1440*/  @!P1 FFMA R4, R0, 1.84467440737095516160e+19, RZ ;  /* 0x5f80000000049823 */ /* 0x000fe400000000ff */
[----:B------:R-:W-:-:S07]  /*1450*/  @!P1 IADD3 R6, PT, PT, R6, 0x40, RZ ;  /* 0x0000004006069810 */ /* 0x000fce0007ffe0ff */
.L_x_24:
[----:B------:R-:W-:Y:S01]  /*1460*/  LEA R7, R5, 0xc0800000, 0x17 ;  /* 0xc080000005077811 */ /* 0x000fe200078eb8ff */
[----:B------:R-:W-:Y:S04]  /*1470*/  BSSY.RECONVERGENT B2, `(.L_x_29) ;  /* 0x0000036000027945 */ /* 0x000fe80003800200 */
[----:B------:R-:W-:Y:S01]  /*1480*/  IMAD.IADD R7, R4, 0x1, -R7 ;  /* 0x0000000104077824 */ /* 0x000fe200078e0a07 */
[----:B------:R-:W-:-:S03]  /*1490*/  IADD3 R4, PT, PT, R10, -0x7f, RZ ;  /* 0xffffff810a047810 */ /* 0x000fc60007ffe0ff */
[----:B------:R-:W0:Y:S01]  /*14a0*/  MUFU.RCP R8, R7 ;  /* 0x0000000700087308 */ /* 0x000e220000001000 */
[----:B------:R-:W-:Y:S01]  /*14b0*/  FADD.FTZ R9, -R7, -RZ ;  /* 0x800000ff07097221 */ /* 0x000fe20000010100 */
[C---:B------:R-:W-:Y:S01]  /*14c0*/  IMAD R0, R4.reuse, -0x800000, R3 ;  /* 0xff80000004007824 */ /* 0x040fe200078e0203 */
[----:B------:R-:W-:-:S05]  /*14d0*/  IADD3 R5, PT, PT, R4, 0x7f, -R5 ;  /* 0x0000007f04057810 */ /* 0x000fca0007ffe805 */
[----:B------:R-:W-:Y:S02]  /*14e0*/  IMAD.IADD R5, R5, 0x1, R6 ;  /* 0x0000000105057824 */ /* 0x000fe400078e0206 */
[----:B0-----:R-:W-:-:S04]  /*14f0*/  FFMA R11, R8, R9, 1 ;  /* 0x3f800000080b7423 */ /* 0x001fc80000000009 */
[----:B------:R-:W-:-:S04]  /*1500*/  FFMA R10, R8, R11, R8 ;  /* 0x0000000b080a7223 */ /* 0x000fc80000000008 */
[----:B------:R-:W-:-:S04]  /*1510*/  FFMA R3, R0, R10, RZ ;  /* 0x0000000a00037223 */ /* 0x000fc800000000ff */
[----:B------:R-:W-:-:S04]  /*1520*/  FFMA R8, R9, R3, R0 ;  /* 0x0000000309087223 */ /* 0x000fc80000000000 */
[----:B------:R-:W-:-:S04]  /*1530*/  FFMA R11, R10, R8, R3 ;  /* 0x000000080a0b7223 */ /* 0x000fc80000000003 */
[----:B------:R-:W-:-:S04]  /*1540*/  FFMA R8, R9, R11, R0 ;  /* 0x0000000b09087223 */ /* 0x000fc80000000000 */
[----:B------:R-:W-:-:S05]  /*1550*/  FFMA R0, R10, R8, R11 ;  /* 0x000000080a007223 */ /* 0x000fca000000000b */
[----:B------:R-:W-:-:S04]  /*1560*/  SHF.R.U32.HI R3, RZ, 0x17, R0 ;  /* 0x00000017ff037819 */ /* 0x000fc80000011600 */
[----:B------:R-:W-:-:S04]  /*1570*/  LOP3.LUT R3, R3, 0xff, RZ, 0xc0, !PT ;  /* 0x000000ff03037812 */ /* 0x000fc800078ec0ff */
[----:B------:R-:W-:-:S05]  /*1580*/  IADD3 R7, PT, PT, R3, R5, RZ ;  /* 0x0000000503077210 */ /* 0x000fca0007ffe0ff */
[----:B------:R-:W-:-:S05]  /*1590*/  VIADD R3, R7, 0xffffffff ;  /* 0xffffffff07037836 */ /* 0x000fca0000000000 */
[----:B------:R-:W-:-:S13]  /*15a0*/  ISETP.GE.U32.AND P0, PT, R3, 0xfe, PT ;  /* 0x000000fe0300780c */ /* 0x000fda0003f06070 */
[----:B------:R-:W-:Y:S05]  /*15b0*/  @!P0 BRA `(.L_x_30) ;  /* 0x0000000000808947 */ /* 0x000fea0003800000 */
[----:B------:R-:W-:-:S13]  /*15c0*/  ISETP.GT.AND P0, PT, R7, 0xfe, PT ;  /* 0x000000fe0700780c */ /* 0x000fda0003f04270 */
[----:B------:R-:W-:Y:S05]  /*15d0*/  @P0 BRA `(.L_x_31) ;  /* 0x00000000006c0947 */ /* 0x000fea0003800000 */
[----:B------:R-:W-:-:S13]  /*15e0*/  ISETP.GE.AND P0, PT, R7, 0x1, PT ;  /* 0x000000010700780c */ /* 0x000fda0003f06270 */
[----:B------:R-:W-:Y:S05]  /*15f0*/  @P0 BRA `(.L_x_32) ;  /* 0x0000000000740947 */ /* 0x000fea0003800000 */
[----:B------:R-:W-:Y:S02]  /*1600*/  ISETP.GE.AND P0, PT, R7, -0x18, PT ;  /* 0xffffffe80700780c */ /* 0x000fe40003f06270 */
[----:B------:R-:W-:-:S11]  /*1610*/  LOP3.LUT R0, R0, 0x80000000, RZ, 0xc0, !PT ;  /* 0x8000000000007812 */ /* 0x000fd600078ec0ff */
[----:B------:R-:W-:Y:S05]  /*1620*/  @!P0 BRA `(.L_x_32) ;  /* 0x0000000000688947 */ /* 0x000fea0003800000 */
[CCC-:B------:R-:W-:Y:S01]  /*1630*/  FFMA.RZ R3, R10.reuse, R8.reuse, R11.reuse ;  /* 0x000000080a037223 */ /* 0x1c0fe2000000c00b */
[C---:B------:R-:W-:Y:S01]  /*1640*/  IADD3 R6, PT, PT, R7.reuse, 0x20, RZ ;  /* 0x0000002007067810 */ /* 0x040fe20007ffe0ff */
[CCC-:B------:R-:W-:Y:S01]  /*1650*/  FFMA.RM R4, R10.reuse, R8.reuse, R11.reuse ;  /* 0x000000080a047223 */ /* 0x1c0fe2000000400b */
[----:B------:R-:W-:Y:S02]  /*1660*/  ISETP.NE.AND P2, PT, R7, RZ, PT ;  /* 0x000000ff0700720c */ /* 0x000fe40003f45270 */
[----:B------:R-:W-:Y:S01]  /*1670*/  LOP3.LUT R5, R3, 0x7fffff, RZ, 0xc0, !PT ;  /* 0x007fffff03057812 */ /* 0x000fe200078ec0ff */
[----:B------:R-:W-:Y:S01]  /*1680*/  FFMA.RP R3, R10, R8, R11 ;  /* 0x000000080a037223 */ /* 0x000fe2000000800b */
[----:B------:R-:W-:Y:S02]  /*1690*/  ISETP.NE.AND P1, PT, R7, RZ, PT ;  /* 0x000000ff0700720c */ /* 0x000fe40003f25270 */
[----:B------:R-:W-:Y:S02]  /*16a0*/  LOP3.LUT R5, R5, 0x800000, RZ, 0xfc, !PT ;  /* 0x0080000005057812 */ /* 0x000fe400078efcff */
[----:B------:R-:W-:-:S02]  /*16b0*/  IADD3 R7, PT, PT, -R7, RZ, RZ ;  /* 0x000000ff07077210 */ /* 0x000fc40007ffe1ff */
[----:B------:R-:W-:Y:S02]  /*16c0*/  SHF.L.U32 R6, R5, R6, RZ ;  /* 0x0000000605067219 */ /* 0x000fe400000006ff */
[----:B------:R-:W-:Y:S02]  /*16d0*/  FSETP.NEU.FTZ.AND P0, PT, R3, R4, PT ;  /* 0x000000040300720b */ /* 0x000fe40003f1d000 */
[----:B------:R-:W-:Y:S02]  /*16e0*/  SEL R4, R7, RZ, P2 ;  /* 0x000000ff07047207 */ /* 0x000fe40001000000 */
[----:B------:R-:W-:Y:S02]  /*16f0*/  ISETP.NE.AND P1, PT, R6, RZ, P1 ;  /* 0x000000ff0600720c */ /* 0x000fe40000f25270 */
[----:B------:R-:W-:Y:S02]  /*1700*/  SHF.R.U32.HI R4, RZ, R4, R5 ;  /* 0x00000004ff047219 */ /* 0x000fe40000011605 */
[----:B------:R-:W-:-:S02]  /*1710*/  PLOP3.LUT P0, PT, P0, P1, PT, 0xf8, 0x8f ;  /* 0x00000000008f781c */ /* 0x000fc40000703f70 */
[----:B------:R-:W-:Y:S02]  /*1720*/  SHF.R.U32.HI R6, RZ, 0x1, R4 ;  /* 0x00000001ff067819 */ /* 0x000fe40000011604 */
[----:B------:R-:W-:-:S04]  /*1730*/  SEL R3, RZ, 0x1, !P0 ;  /* 0x00000001ff037807 */ /* 0x000fc80004000000 */
[----:B------:R-:W-:-:S04]  /*1740*/  LOP3.LUT R3, R3, 0x1, R6, 0xf8, !PT ;  /* 0x0000000103037812 */ /* 0x000fc800078ef806 */
[----:B------:R-:W-:-:S05]  /*1750*/  LOP3.LUT R3, R3, R4, RZ, 0xc0, !PT ;  /* 0x0000000403037212 */ /* 0x000fca00078ec0ff */
[----:B------:R-:W-:-:S05]  /*1760*/  IMAD.IADD R3, R6, 0x1, R3 ;  /* 0x0000000106037824 */ /* 0x000fca00078e0203 */
[----:B------:R-:W-:Y:S01]  /*1770*/  LOP3.LUT R0, R3, R0, RZ, 0xfc, !PT ;  /* 0x0000000003007212 */ /* 0x000fe200078efcff */
[----:B------:R-:W-:Y:S06]  /*1780*/  BRA `(.L_x_32) ;  /* 0x0000000000107947 */ /* 0x000fec0003800000 */
.L_x_31:
[----:B------:R-:W-:-:S04]  /*1790*/  LOP3.LUT R0, R0, 0x80000000, RZ, 0xc0, !PT ;  /* 0x8000000000007812 */ /* 0x000fc800078ec0ff */
[----:B------:R-:W-:Y:S01]  /*17a0*/  LOP3.LUT R0, R0, 0x7f800000, RZ, 0xfc, !PT ;  /* 0x7f80000000007812 */ /* 0x000fe200078efcff */
[----:B------:R-:W-:Y:S06]  /*17b0*/  BRA `(.L_x_32) ;  /* 0x0000000000047947 */ /* 0x000fec0003800000 */
.L_x_30:
[----:B------:R-:W-:-:S07]  /*17c0*/  LEA R0, R5, R0, 0x17 ;  /* 0x0000000005007211 */ /* 0x000fce00078eb8ff */
.L_x_32:
[----:B------:R-:W-:Y:S05]  /*17d0*/  BSYNC.RECONVERGENT B2 ;  /* 0x0000000000027941 */ /* 0x000fea0003800200 */
.L_x_29:
[----:B------:R-:W-:Y:S05]  /*17e0*/  BRA `(.L_x_33) ;  /* 0x0000000000207947 */ /* 0x000fea0003800000 */
.L_x_28:
[----:B------:R-:W-:-:S04]  /*17f0*/  LOP3.LUT R0, R4, 0x80000000, R3, 0x48, !PT ;  /* 0x8000000004007812 */ /* 0x000fc800078e4803 */
[----:B------:R-:W-:Y:S01]  /*1800*/  LOP3.LUT R0, R0, 0x7f800000, RZ, 0xfc, !PT ;  /* 0x7f80000000007812 */ /* 0x000fe200078efcff */
[----:B------:R-:W-:Y:S06]  /*1810*/  BRA `(.L_x_33) ;  /* 0x0000000000147947 */ /* 0x000fec0003800000 */
.L_x_27:
[----:B------:R-:W-:Y:S01]  /*1820*/  LOP3.LUT R0, R4, 0x80000000, R3, 0x48, !PT ;  /* 0x8000000004007812 */ /* 0x000fe200078e4803 */
[----:B------:R-:W-:Y:S06]  /*1830*/  BRA `(.L_x_33) ;  /* 0x00000000000c7947 */ /* 0x000fec0003800000 */
.L_x_26:
[----:B------:R-:W0:Y:S01]  /*1840*/  MUFU.RSQ R0, -QNAN ;  /* 0xffc0000000007908 */ /* 0x000e220000001400 */
[----:B------:R-:W-:Y:S05]  /*1850*/  BRA `(.L_x_33) ;  /* 0x0000000000047947 */ /* 0x000fea0003800000 */
.L_x_25:
[----:B------:R-:W-:-:S07]  /*1860*/  FADD.FTZ R0, R3, R0 ;  /* 0x0000000003007221 */ /* 0x000fce0000010000 */
.L_x_33:
[----:B------:R-:W-:Y:S05]  /*1870*/  BSYNC.RECONVERGENT B1 ;  /* 0x0000000000017941 */ /* 0x000fea0003800200 */
.L_x_23:
[----:B------:R-:W-:-:S04]  /*1880*/  HFMA2 R3, -RZ, RZ, 0, 0 ;  /* 0x00000000ff037431 */ /* 0x000fc800000001ff */
[----:B0-----:R-:W-:Y:S05]  /*1890*/  RET.REL.NODEC R2 `(_Z11gemmSoftmaxILi32EEvPKfS1_Pfiii) ;  /* 0xffffffe402d87950 */ /* 0x001fea0003c3ffff */
.L_x_34:
[----:B------:R-:W-:-:S00]  /*18a0*/  BRA `(.L_x_34) ;  /* 0xfffffffc00fc7947 */ /* 0x000fc0000383ffff */
[----:B------:R-:W-:-:S00]  /*18b0*/  NOP ;  /* 0x0000000000007918 */ /* 0x000fc00000000000 */
        /* <DEDUP_REMOVED lines=12> */
.L_x_35:


//--------------------- .nv.shared._Z11gemmSoftmaxILi32EEvPKfS1_Pfiii --------------------------
	.section	.nv.shared._Z11gemmSoftmaxILi32EEvPKfS1_Pfiii,"aw",@nobits
	.sectionflags	@""
	.align	4
.nv.shared._Z11gemmSoftmaxILi32EEvPKfS1_Pfiii:
	.zero		9472


//--------------------- .nv.shared.reserved.0     --------------------------
	.section	.nv.shared.reserved.0,"aw",@nobits
	.weak		__nv_reservedSMEM_offset_0_alias
	.size		__nv_reservedSMEM_offset_0_alias, 0, 64
	.other		__nv_reservedSMEM_offset_0_alias,@"STO_CUDA_RESERVED_SHARED STV_DEFAULT"
__nv_reservedSMEM_offset_0_alias:
	.zero		0
	.zero		64


//--------------------- .nv.constant0._Z11gemmSoftmaxILi32EEvPKfS1_Pfiii --------------------------
	.section	.nv.constant0._Z11gemmSoftmaxILi32EEvPKfS1_Pfiii,"a",@progbits
	.sectionflags	@""
	.align	4
.nv.constant0._Z11gemmSoftmaxILi32EEvPKfS1_Pfiii:
	.zero		932


//--------------------- SYMBOLS --------------------------

	.type		.nv.reservedSmem.offset0,@object
	.size		.nv.reservedSmem.offset0,0x4
	.type		.nv.reservedSmem.cap,@object
	.size		.nv.reservedSmem.cap,0x4
